//
// Generated by NVIDIA NVVM Compiler
//
// Compiler Build ID: CL-36424714
// Cuda compilation tools, release 13.0, V13.0.88
// Based on NVVM 20.0.0
//

.version 9.0
.target sm_100
.address_size 64

	// .globl	_Z20prepare_sorted_pairsPKjPKfP15TokenExpertPairPiii
.extern .shared .align 16 .b8 shared_mem[];

.visible .entry _Z20prepare_sorted_pairsPKjPKfP15TokenExpertPairPiii(
	.param .u64 .ptr .align 1 _Z20prepare_sorted_pairsPKjPKfP15TokenExpertPairPiii_param_0,
	.param .u64 .ptr .align 1 _Z20prepare_sorted_pairsPKjPKfP15TokenExpertPairPiii_param_1,
	.param .u64 .ptr .align 1 _Z20prepare_sorted_pairsPKjPKfP15TokenExpertPairPiii_param_2,
	.param .u64 .ptr .align 1 _Z20prepare_sorted_pairsPKjPKfP15TokenExpertPairPiii_param_3,
	.param .u32 _Z20prepare_sorted_pairsPKjPKfP15TokenExpertPairPiii_param_4,
	.param .u32 _Z20prepare_sorted_pairsPKjPKfP15TokenExpertPairPiii_param_5
)
{
	.reg .pred 	%p<2>;
	.reg .b32 	%r<11>;
	.reg .b32 	%f<2>;
	.reg .b64 	%rd<16>;

	ld.param.u64 	%rd1, [_Z20prepare_sorted_pairsPKjPKfP15TokenExpertPairPiii_param_0];
	ld.param.u64 	%rd2, [_Z20prepare_sorted_pairsPKjPKfP15TokenExpertPairPiii_param_1];
	ld.param.u64 	%rd3, [_Z20prepare_sorted_pairsPKjPKfP15TokenExpertPairPiii_param_2];
	ld.param.u64 	%rd4, [_Z20prepare_sorted_pairsPKjPKfP15TokenExpertPairPiii_param_3];
	ld.param.u32 	%r3, [_Z20prepare_sorted_pairsPKjPKfP15TokenExpertPairPiii_param_4];
	ld.param.u32 	%r2, [_Z20prepare_sorted_pairsPKjPKfP15TokenExpertPairPiii_param_5];
	mov.u32 	%r4, %ctaid.x;
	mov.u32 	%r5, %ntid.x;
	mov.u32 	%r6, %tid.x;
	mad.lo.s32 	%r1, %r4, %r5, %r6;
	mul.lo.s32 	%r7, %r2, %r3;
	setp.ge.s32 	%p1, %r1, %r7;
	@%p1 bra 	$L__BB0_2;
	cvta.to.global.u64 	%rd5, %rd1;
	cvta.to.global.u64 	%rd6, %rd2;
	cvta.to.global.u64 	%rd7, %rd3;
	cvta.to.global.u64 	%rd8, %rd4;
	div.s32 	%r8, %r1, %r2;
	mul.wide.s32 	%rd9, %r1, 4;
	add.s64 	%rd10, %rd5, %rd9;
	ld.global.u32 	%r9, [%rd10];
	add.s64 	%rd11, %rd6, %rd9;
	ld.global.f32 	%f1, [%rd11];
	mul.wide.s32 	%rd12, %r1, 16;
	add.s64 	%rd13, %rd7, %rd12;
	st.global.u32 	[%rd13], %r8;
	st.global.u32 	[%rd13+4], %r9;
	st.global.f32 	[%rd13+8], %f1;
	st.global.u32 	[%rd13+12], %r1;
	mul.wide.s32 	%rd14, %r9, 4;
	add.s64 	%rd15, %rd8, %rd14;
	atom.global.add.u32 	%r10, [%rd15], 1;
$L__BB0_2:
	ret;

}
	// .globl	_Z16fused_moe_kernelIfEvPKT_S2_S2_S2_PKfPKjPS0_iiiii
.visible .entry _Z16fused_moe_kernelIfEvPKT_S2_S2_S2_PKfPKjPS0_iiiii(
	.param .u64 .ptr .align 1 _Z16fused_moe_kernelIfEvPKT_S2_S2_S2_PKfPKjPS0_iiiii_param_0,
	.param .u64 .ptr .align 1 _Z16fused_moe_kernelIfEvPKT_S2_S2_S2_PKfPKjPS0_iiiii_param_1,
	.param .u64 .ptr .align 1 _Z16fused_moe_kernelIfEvPKT_S2_S2_S2_PKfPKjPS0_iiiii_param_2,
	.param .u64 .ptr .align 1 _Z16fused_moe_kernelIfEvPKT_S2_S2_S2_PKfPKjPS0_iiiii_param_3,
	.param .u64 .ptr .align 1 _Z16fused_moe_kernelIfEvPKT_S2_S2_S2_PKfPKjPS0_iiiii_param_4,
	.param .u64 .ptr .align 1 _Z16fused_moe_kernelIfEvPKT_S2_S2_S2_PKfPKjPS0_iiiii_param_5,
	.param .u64 .ptr .align 1 _Z16fused_moe_kernelIfEvPKT_S2_S2_S2_PKfPKjPS0_iiiii_param_6,
	.param .u32 _Z16fused_moe_kernelIfEvPKT_S2_S2_S2_PKfPKjPS0_iiiii_param_7,
	.param .u32 _Z16fused_moe_kernelIfEvPKT_S2_S2_S2_PKfPKjPS0_iiiii_param_8,
	.param .u32 _Z16fused_moe_kernelIfEvPKT_S2_S2_S2_PKfPKjPS0_iiiii_param_9,
	.param .u32 _Z16fused_moe_kernelIfEvPKT_S2_S2_S2_PKfPKjPS0_iiiii_param_10,
	.param .u32 _Z16fused_moe_kernelIfEvPKT_S2_S2_S2_PKfPKjPS0_iiiii_param_11
)
{
	.reg .pred 	%p<71>;
	.reg .b32 	%r<300>;
	.reg .b32 	%f<259>;
	.reg .b64 	%rd<186>;

	ld.param.u64 	%rd11, [_Z16fused_moe_kernelIfEvPKT_S2_S2_S2_PKfPKjPS0_iiiii_param_0];
	ld.param.u64 	%rd12, [_Z16fused_moe_kernelIfEvPKT_S2_S2_S2_PKfPKjPS0_iiiii_param_1];
	ld.param.u64 	%rd13, [_Z16fused_moe_kernelIfEvPKT_S2_S2_S2_PKfPKjPS0_iiiii_param_2];
	ld.param.u64 	%rd14, [_Z16fused_moe_kernelIfEvPKT_S2_S2_S2_PKfPKjPS0_iiiii_param_3];
	ld.param.u64 	%rd15, [_Z16fused_moe_kernelIfEvPKT_S2_S2_S2_PKfPKjPS0_iiiii_param_6];
	ld.param.u32 	%r121, [_Z16fused_moe_kernelIfEvPKT_S2_S2_S2_PKfPKjPS0_iiiii_param_7];
	ld.param.u32 	%r117, [_Z16fused_moe_kernelIfEvPKT_S2_S2_S2_PKfPKjPS0_iiiii_param_8];
	ld.param.u32 	%r118, [_Z16fused_moe_kernelIfEvPKT_S2_S2_S2_PKfPKjPS0_iiiii_param_9];
	ld.param.u32 	%r119, [_Z16fused_moe_kernelIfEvPKT_S2_S2_S2_PKfPKjPS0_iiiii_param_10];
	ld.param.u32 	%r120, [_Z16fused_moe_kernelIfEvPKT_S2_S2_S2_PKfPKjPS0_iiiii_param_11];
	cvta.to.global.u64 	%rd1, %rd11;
	cvta.to.global.u64 	%rd2, %rd13;
	cvta.to.global.u64 	%rd3, %rd12;
	cvta.to.global.u64 	%rd4, %rd14;
	cvta.to.global.u64 	%rd5, %rd15;
	mov.u32 	%r1, %ctaid.x;
	mov.u32 	%r2, %tid.x;
	mov.u32 	%r3, %ntid.x;
	setp.ge.s32 	%p1, %r1, %r121;
	@%p1 bra 	$L__BB1_88;
	setp.ge.s32 	%p2, %r2, %r117;
	@%p2 bra 	$L__BB1_8;
	mul.lo.s32 	%r4, %r117, %r1;
	add.s32 	%r122, %r2, %r3;
	max.u32 	%r123, %r117, %r122;
	setp.lt.u32 	%p3, %r122, %r117;
	selp.u32 	%r124, 1, 0, %p3;
	add.s32 	%r125, %r122, %r124;
	sub.s32 	%r126, %r123, %r125;
	div.u32 	%r127, %r126, %r3;
	add.s32 	%r5, %r127, %r124;
	and.b32  	%r128, %r5, 3;
	setp.eq.s32 	%p4, %r128, 3;
	mov.u32 	%r264, %r2;
	@%p4 bra 	$L__BB1_5;
	add.s32 	%r130, %r5, 1;
	and.b32  	%r6, %r130, 3;
	mov.b32 	%r263, 0;
	mov.u32 	%r264, %r2;
$L__BB1_4:
	.pragma "nounroll";
	add.s32 	%r131, %r264, %r4;
	mul.wide.s32 	%rd16, %r131, 4;
	add.s64 	%rd17, %rd1, %rd16;
	ld.global.f32 	%f47, [%rd17];
	shl.b32 	%r132, %r264, 2;
	mov.u32 	%r133, shared_mem;
	add.s32 	%r134, %r133, %r132;
	st.shared.f32 	[%r134], %f47;
	add.s32 	%r264, %r264, %r3;
	add.s32 	%r263, %r263, 1;
	setp.ne.s32 	%p5, %r263, %r6;
	@%p5 bra 	$L__BB1_4;
$L__BB1_5:
	setp.lt.u32 	%p6, %r5, 3;
	@%p6 bra 	$L__BB1_8;
	mov.u32 	%r137, shared_mem;
	shl.b32 	%r139, %r3, 2;
	cvt.u64.u32 	%rd20, %r139;
$L__BB1_7:
	add.s32 	%r135, %r264, %r4;
	mul.wide.s32 	%rd18, %r135, 4;
	add.s64 	%rd19, %rd1, %rd18;
	ld.global.f32 	%f48, [%rd19];
	shl.b32 	%r136, %r264, 2;
	add.s32 	%r138, %r137, %r136;
	st.shared.f32 	[%r138], %f48;
	add.s64 	%rd21, %rd19, %rd20;
	ld.global.f32 	%f49, [%rd21];
	add.s32 	%r140, %r138, %r139;
	st.shared.f32 	[%r140], %f49;
	add.s64 	%rd22, %rd21, %rd20;
	ld.global.f32 	%f50, [%rd22];
	add.s32 	%r141, %r140, %r139;
	st.shared.f32 	[%r141], %f50;
	add.s64 	%rd23, %rd22, %rd20;
	ld.global.f32 	%f51, [%rd23];
	add.s32 	%r142, %r141, %r139;
	st.shared.f32 	[%r142], %f51;
	add.s32 	%r264, %r139, %r264;
	setp.lt.s32 	%p7, %r264, %r117;
	@%p7 bra 	$L__BB1_7;
$L__BB1_8:
	setp.ge.s32 	%p8, %r2, %r117;
	bar.sync 	0;
	@%p8 bra 	$L__BB1_15;
	mul.lo.s32 	%r14, %r117, %r1;
	add.s32 	%r143, %r2, %r3;
	max.u32 	%r144, %r117, %r143;
	setp.lt.u32 	%p9, %r143, %r117;
	selp.u32 	%r145, 1, 0, %p9;
	add.s32 	%r146, %r143, %r145;
	sub.s32 	%r147, %r144, %r146;
	div.u32 	%r148, %r147, %r3;
	add.s32 	%r15, %r148, %r145;
	and.b32  	%r149, %r15, 3;
	setp.eq.s32 	%p10, %r149, 3;
	mov.u32 	%r268, %r2;
	@%p10 bra 	$L__BB1_12;
	add.s32 	%r151, %r15, 1;
	and.b32  	%r16, %r151, 3;
	mov.b32 	%r267, 0;
	mov.u32 	%r268, %r2;
$L__BB1_11:
	.pragma "nounroll";
	add.s32 	%r152, %r268, %r14;
	mul.wide.s32 	%rd24, %r152, 4;
	add.s64 	%rd25, %rd5, %rd24;
	mov.b32 	%r153, 0;
	st.global.u32 	[%rd25], %r153;
	add.s32 	%r268, %r268, %r3;
	add.s32 	%r267, %r267, 1;
	setp.ne.s32 	%p11, %r267, %r16;
	@%p11 bra 	$L__BB1_11;
$L__BB1_12:
	setp.lt.u32 	%p12, %r15, 3;
	@%p12 bra 	$L__BB1_15;
	shl.b32 	%r156, %r3, 2;
	cvt.u64.u32 	%rd28, %r156;
$L__BB1_14:
	add.s32 	%r154, %r268, %r14;
	mul.wide.s32 	%rd26, %r154, 4;
	add.s64 	%rd27, %rd5, %rd26;
	mov.b32 	%r155, 0;
	st.global.u32 	[%rd27], %r155;
	add.s64 	%rd29, %rd27, %rd28;
	st.global.u32 	[%rd29], %r155;
	add.s64 	%rd30, %rd29, %rd28;
	st.global.u32 	[%rd30], %r155;
	add.s64 	%rd31, %rd30, %rd28;
	st.global.u32 	[%rd31], %r155;
	add.s32 	%r268, %r156, %r268;
	setp.lt.s32 	%p13, %r268, %r117;
	@%p13 bra 	$L__BB1_14;
$L__BB1_15:
	bar.sync 	0;
	setp.lt.s32 	%p14, %r119, 1;
	@%p14 bra 	$L__BB1_88;
	shl.b32 	%r158, %r117, 2;
	mov.u32 	%r159, shared_mem;
	add.s32 	%r24, %r159, %r158;
	mul.lo.s32 	%r25, %r119, %r1;
	mul.lo.s32 	%r26, %r118, %r117;
	mul.lo.s32 	%r27, %r117, %r1;
	add.s32 	%r28, %r2, %r3;
	max.s32 	%r160, %r118, %r28;
	setp.lt.s32 	%p15, %r28, %r118;
	selp.u32 	%r161, 1, 0, %p15;
	add.s32 	%r162, %r28, %r161;
	sub.s32 	%r163, %r160, %r162;
	div.u32 	%r164, %r163, %r3;
	add.s32 	%r29, %r164, %r161;
	add.s32 	%r165, %r29, 1;
	max.s32 	%r166, %r117, %r28;
	setp.lt.s32 	%p16, %r28, %r117;
	selp.u32 	%r167, 1, 0, %p16;
	add.s32 	%r168, %r28, %r167;
	sub.s32 	%r169, %r166, %r168;
	div.u32 	%r170, %r169, %r3;
	add.s32 	%r30, %r170, %r167;
	add.s32 	%r31, %r117, -1;
	and.b32  	%r32, %r117, 7;
	and.b32  	%r33, %r117, 3;
	add.s32 	%r34, %r118, -1;
	and.b32  	%r35, %r118, 7;
	and.b32  	%r36, %r118, 3;
	and.b32  	%r37, %r165, 3;
	shl.b32 	%r171, %r2, 2;
	add.s32 	%r38, %r24, %r171;
	shl.b32 	%r39, %r3, 2;
	add.s32 	%r40, %r38, %r39;
	add.s32 	%r41, %r28, %r3;
	add.s32 	%r42, %r40, %r39;
	add.s32 	%r43, %r41, %r3;
	mov.f32 	%f52, 0f3F000000;
	cvt.sat.f32.f32 	%f53, %f52;
	mov.f32 	%f54, 0f4B400001;
	mov.f32 	%f55, 0f437C0000;
	fma.rm.f32 	%f56, %f53, %f55, %f54;
	add.f32 	%f57, %f56, 0fCB40007F;
	neg.f32 	%f1, %f57;
	mov.b32 	%r172, %f56;
	shl.b32 	%r173, %r172, 23;
	mov.b32 	%f2, %r173;
	and.b32  	%r44, %r117, 2147483640;
	and.b32  	%r45, %r117, 1;
	and.b32  	%r46, %r30, 3;
	add.s32 	%r174, %r2, %r27;
	mul.wide.s32 	%rd32, %r174, 4;
	add.s64 	%rd6, %rd5, %rd32;
	cvt.u64.u32 	%rd33, %r39;
	add.s64 	%rd7, %rd6, %rd33;
	and.b32  	%r47, %r118, 2147483640;
	and.b32  	%r48, %r118, 1;
	neg.s32 	%r49, %r44;
	shl.b32 	%r50, %r118, 3;
	shl.b32 	%r51, %r118, 1;
	mul.lo.s32 	%r52, %r118, 3;
	shl.b32 	%r53, %r118, 2;
	mul.lo.s32 	%r54, %r118, 5;
	mul.lo.s32 	%r55, %r118, 6;
	mul.lo.s32 	%r56, %r118, 7;
	mov.b32 	%r270, 0;
$L__BB1_17:
	ld.param.u64 	%rd185, [_Z16fused_moe_kernelIfEvPKT_S2_S2_S2_PKfPKjPS0_iiiii_param_5];
	ld.param.u64 	%rd184, [_Z16fused_moe_kernelIfEvPKT_S2_S2_S2_PKfPKjPS0_iiiii_param_4];
	setp.ge.s32 	%p17, %r2, %r118;
	add.s32 	%r175, %r270, %r25;
	cvta.to.global.u64 	%rd34, %rd185;
	mul.wide.u32 	%rd35, %r175, 4;
	add.s64 	%rd36, %rd34, %rd35;
	ld.global.u32 	%r176, [%rd36];
	cvta.to.global.u64 	%rd37, %rd184;
	add.s64 	%rd38, %rd37, %rd35;
	ld.global.f32 	%f3, [%rd38];
	mul.lo.s32 	%r177, %r26, %r176;
	cvt.s64.s32 	%rd8, %r177;
	@%p17 bra 	$L__BB1_66;
	setp.lt.s32 	%p18, %r117, 1;
	@%p18 bra 	$L__BB1_38;
	mov.u32 	%r271, %r2;
$L__BB1_20:
	setp.lt.u32 	%p42, %r31, 7;
	mov.f32 	%f250, 0f00000000;
	mov.b32 	%r283, 0;
	mov.f32 	%f249, %f250;
	@%p42 bra 	$L__BB1_23;
	add.s32 	%r280, %r118, %r271;
	add.s32 	%r279, %r51, %r271;
	add.s32 	%r278, %r52, %r271;
	add.s32 	%r277, %r53, %r271;
	add.s32 	%r276, %r54, %r271;
	add.s32 	%r275, %r55, %r271;
	add.s32 	%r274, %r56, %r271;
	mov.u32 	%r212, shared_mem;
	add.s32 	%r272, %r212, 16;
	mov.f32 	%f250, 0f00000000;
	mov.u32 	%r273, %r271;
	mov.u32 	%r281, %r49;
$L__BB1_22:
	.pragma "nounroll";
	ld.shared.v4.f32 	{%f69, %f70, %f71, %f72}, [%r272+-16];
	cvt.s64.s32 	%rd39, %r273;
	add.s64 	%rd40, %rd39, %rd8;
	shl.b64 	%rd41, %rd40, 2;
	add.s64 	%rd42, %rd3, %rd41;
	ld.global.f32 	%f73, [%rd42];
	fma.rn.f32 	%f74, %f69, %f73, %f249;
	add.s64 	%rd43, %rd2, %rd41;
	ld.global.f32 	%f75, [%rd43];
	fma.rn.f32 	%f76, %f69, %f75, %f250;
	cvt.s64.s32 	%rd44, %r280;
	add.s64 	%rd45, %rd44, %rd8;
	shl.b64 	%rd46, %rd45, 2;
	add.s64 	%rd47, %rd3, %rd46;
	ld.global.f32 	%f77, [%rd47];
	fma.rn.f32 	%f78, %f70, %f77, %f74;
	add.s64 	%rd48, %rd2, %rd46;
	ld.global.f32 	%f79, [%rd48];
	fma.rn.f32 	%f80, %f70, %f79, %f76;
	cvt.s64.s32 	%rd49, %r279;
	add.s64 	%rd50, %rd49, %rd8;
	shl.b64 	%rd51, %rd50, 2;
	add.s64 	%rd52, %rd3, %rd51;
	ld.global.f32 	%f81, [%rd52];
	fma.rn.f32 	%f82, %f71, %f81, %f78;
	add.s64 	%rd53, %rd2, %rd51;
	ld.global.f32 	%f83, [%rd53];
	fma.rn.f32 	%f84, %f71, %f83, %f80;
	cvt.s64.s32 	%rd54, %r278;
	add.s64 	%rd55, %rd54, %rd8;
	shl.b64 	%rd56, %rd55, 2;
	add.s64 	%rd57, %rd3, %rd56;
	ld.global.f32 	%f85, [%rd57];
	fma.rn.f32 	%f86, %f72, %f85, %f82;
	add.s64 	%rd58, %rd2, %rd56;
	ld.global.f32 	%f87, [%rd58];
	fma.rn.f32 	%f88, %f72, %f87, %f84;
	ld.shared.v4.f32 	{%f89, %f90, %f91, %f92}, [%r272];
	cvt.s64.s32 	%rd59, %r277;
	add.s64 	%rd60, %rd59, %rd8;
	shl.b64 	%rd61, %rd60, 2;
	add.s64 	%rd62, %rd3, %rd61;
	ld.global.f32 	%f93, [%rd62];
	fma.rn.f32 	%f94, %f89, %f93, %f86;
	add.s64 	%rd63, %rd2, %rd61;
	ld.global.f32 	%f95, [%rd63];
	fma.rn.f32 	%f96, %f89, %f95, %f88;
	cvt.s64.s32 	%rd64, %r276;
	add.s64 	%rd65, %rd64, %rd8;
	shl.b64 	%rd66, %rd65, 2;
	add.s64 	%rd67, %rd3, %rd66;
	ld.global.f32 	%f97, [%rd67];
	fma.rn.f32 	%f98, %f90, %f97, %f94;
	add.s64 	%rd68, %rd2, %rd66;
	ld.global.f32 	%f99, [%rd68];
	fma.rn.f32 	%f100, %f90, %f99, %f96;
	cvt.s64.s32 	%rd69, %r275;
	add.s64 	%rd70, %rd69, %rd8;
	shl.b64 	%rd71, %rd70, 2;
	add.s64 	%rd72, %rd3, %rd71;
	ld.global.f32 	%f101, [%rd72];
	fma.rn.f32 	%f102, %f91, %f101, %f98;
	add.s64 	%rd73, %rd2, %rd71;
	ld.global.f32 	%f103, [%rd73];
	fma.rn.f32 	%f104, %f91, %f103, %f100;
	cvt.s64.s32 	%rd74, %r274;
	add.s64 	%rd75, %rd74, %rd8;
	shl.b64 	%rd76, %rd75, 2;
	add.s64 	%rd77, %rd3, %rd76;
	ld.global.f32 	%f105, [%rd77];
	fma.rn.f32 	%f249, %f92, %f105, %f102;
	add.s64 	%rd78, %rd2, %rd76;
	ld.global.f32 	%f106, [%rd78];
	fma.rn.f32 	%f250, %f92, %f106, %f104;
	add.s32 	%r281, %r281, 8;
	add.s32 	%r280, %r280, %r50;
	add.s32 	%r279, %r279, %r50;
	add.s32 	%r278, %r278, %r50;
	add.s32 	%r277, %r277, %r50;
	add.s32 	%r276, %r276, %r50;
	add.s32 	%r275, %r275, %r50;
	add.s32 	%r274, %r274, %r50;
	add.s32 	%r273, %r273, %r50;
	add.s32 	%r272, %r272, 32;
	setp.eq.s32 	%p43, %r281, 0;
	mov.u32 	%r283, %r44;
	@%p43 bra 	$L__BB1_23;
	bra.uni 	$L__BB1_22;
$L__BB1_23:
	setp.eq.s32 	%p44, %r32, 0;
	@%p44 bra 	$L__BB1_31;
	add.s32 	%r213, %r32, -1;
	setp.lt.u32 	%p45, %r213, 3;
	@%p45 bra 	$L__BB1_26;
	shl.b32 	%r214, %r283, 2;
	mov.u32 	%r215, shared_mem;
	add.s32 	%r216, %r215, %r214;
	ld.shared.f32 	%f108, [%r216];
	mad.lo.s32 	%r217, %r283, %r118, %r271;
	cvt.s64.s32 	%rd79, %r217;
	add.s64 	%rd80, %rd79, %rd8;
	shl.b64 	%rd81, %rd80, 2;
	add.s64 	%rd82, %rd3, %rd81;
	ld.global.f32 	%f109, [%rd82];
	fma.rn.f32 	%f110, %f108, %f109, %f249;
	add.s64 	%rd83, %rd2, %rd81;
	ld.global.f32 	%f111, [%rd83];
	fma.rn.f32 	%f112, %f108, %f111, %f250;
	ld.shared.f32 	%f113, [%r216+4];
	add.s32 	%r218, %r217, %r118;
	cvt.s64.s32 	%rd84, %r218;
	add.s64 	%rd85, %rd84, %rd8;
	shl.b64 	%rd86, %rd85, 2;
	add.s64 	%rd87, %rd3, %rd86;
	ld.global.f32 	%f114, [%rd87];
	fma.rn.f32 	%f115, %f113, %f114, %f110;
	add.s64 	%rd88, %rd2, %rd86;
	ld.global.f32 	%f116, [%rd88];
	fma.rn.f32 	%f117, %f113, %f116, %f112;
	ld.shared.f32 	%f118, [%r216+8];
	add.s32 	%r219, %r218, %r118;
	cvt.s64.s32 	%rd89, %r219;
	add.s64 	%rd90, %rd89, %rd8;
	shl.b64 	%rd91, %rd90, 2;
	add.s64 	%rd92, %rd3, %rd91;
	ld.global.f32 	%f119, [%rd92];
	fma.rn.f32 	%f120, %f118, %f119, %f115;
	add.s64 	%rd93, %rd2, %rd91;
	ld.global.f32 	%f121, [%rd93];
	fma.rn.f32 	%f122, %f118, %f121, %f117;
	ld.shared.f32 	%f123, [%r216+12];
	add.s32 	%r220, %r219, %r118;
	cvt.s64.s32 	%rd94, %r220;
	add.s64 	%rd95, %rd94, %rd8;
	shl.b64 	%rd96, %rd95, 2;
	add.s64 	%rd97, %rd3, %rd96;
	ld.global.f32 	%f124, [%rd97];
	fma.rn.f32 	%f249, %f123, %f124, %f120;
	add.s64 	%rd98, %rd2, %rd96;
	ld.global.f32 	%f125, [%rd98];
	fma.rn.f32 	%f250, %f123, %f125, %f122;
	add.s32 	%r283, %r283, 4;
$L__BB1_26:
	setp.eq.s32 	%p46, %r33, 0;
	@%p46 bra 	$L__BB1_31;
	setp.eq.s32 	%p47, %r33, 1;
	@%p47 bra 	$L__BB1_29;
	shl.b32 	%r221, %r283, 2;
	mov.u32 	%r222, shared_mem;
	add.s32 	%r223, %r222, %r221;
	ld.shared.f32 	%f127, [%r223];
	mad.lo.s32 	%r224, %r283, %r118, %r271;
	cvt.s64.s32 	%rd99, %r224;
	add.s64 	%rd100, %rd99, %rd8;
	shl.b64 	%rd101, %rd100, 2;
	add.s64 	%rd102, %rd3, %rd101;
	ld.global.f32 	%f128, [%rd102];
	fma.rn.f32 	%f129, %f127, %f128, %f249;
	add.s64 	%rd103, %rd2, %rd101;
	ld.global.f32 	%f130, [%rd103];
	fma.rn.f32 	%f131, %f127, %f130, %f250;
	ld.shared.f32 	%f132, [%r223+4];
	add.s32 	%r225, %r224, %r118;
	cvt.s64.s32 	%rd104, %r225;
	add.s64 	%rd105, %rd104, %rd8;
	shl.b64 	%rd106, %rd105, 2;
	add.s64 	%rd107, %rd3, %rd106;
	ld.global.f32 	%f133, [%rd107];
	fma.rn.f32 	%f249, %f132, %f133, %f129;
	add.s64 	%rd108, %rd2, %rd106;
	ld.global.f32 	%f134, [%rd108];
	fma.rn.f32 	%f250, %f132, %f134, %f131;
	add.s32 	%r283, %r283, 2;
$L__BB1_29:
	setp.eq.s32 	%p48, %r45, 0;
	@%p48 bra 	$L__BB1_31;
	shl.b32 	%r226, %r283, 2;
	mov.u32 	%r227, shared_mem;
	add.s32 	%r228, %r227, %r226;
	ld.shared.f32 	%f135, [%r228];
	mad.lo.s32 	%r229, %r283, %r118, %r271;
	cvt.s64.s32 	%rd109, %r229;
	add.s64 	%rd110, %rd109, %rd8;
	shl.b64 	%rd111, %rd110, 2;
	add.s64 	%rd112, %rd3, %rd111;
	ld.global.f32 	%f136, [%rd112];
	fma.rn.f32 	%f249, %f135, %f136, %f249;
	add.s64 	%rd113, %rd2, %rd111;
	ld.global.f32 	%f137, [%rd113];
	fma.rn.f32 	%f250, %f135, %f137, %f250;
$L__BB1_31:
	setp.eq.s32 	%p49, %r120, 0;
	@%p49 bra 	$L__BB1_34;
	setp.eq.s32 	%p50, %r120, 1;
	@%p50 bra 	$L__BB1_33;
	bra.uni 	$L__BB1_36;
$L__BB1_33:
	mul.f32 	%f138, %f249, 0f3F000000;
	mul.f32 	%f139, %f249, 0f3D372713;
	mul.f32 	%f140, %f249, %f139;
	fma.rn.f32 	%f141, %f249, %f140, %f249;
	mul.f32 	%f142, %f141, 0f3F4C422A;
	abs.f32 	%f143, %f142;
	mul.f32 	%f144, %f143, 0f4038AA3B;
	ex2.approx.ftz.f32 	%f145, %f144;
	add.f32 	%f146, %f145, 0f3F800000;
	rcp.approx.ftz.f32 	%f147, %f146;
	fma.rn.f32 	%f148, %f147, 0fC0000000, 0f3F800000;
	setp.ge.f32 	%p52, %f143, 0f41102CB4;
	selp.f32 	%f149, 0f3F800000, %f148, %p52;
	copysign.f32 	%f150, %f142, %f149;
	mul.f32 	%f151, %f142, %f142;
	fma.rn.f32 	%f152, %f151, 0f3C80F082, 0fBD563CAE;
	fma.rn.f32 	%f153, %f152, %f151, 0f3E085941;
	fma.rn.f32 	%f154, %f153, %f151, 0fBEAAA9ED;
	fma.rn.f32 	%f155, %f154, %f151, 0f00000000;
	fma.rn.f32 	%f156, %f155, %f142, %f142;
	setp.ge.f32 	%p53, %f143, 0f3F19999A;
	selp.f32 	%f157, %f150, %f156, %p53;
	add.f32 	%f158, %f157, 0f3F800000;
	mul.f32 	%f249, %f138, %f158;
	bra.uni 	$L__BB1_35;
$L__BB1_34:
	fma.rn.f32 	%f159, %f249, 0fBBBB989D, 0f3F000000;
	cvt.sat.f32.f32 	%f160, %f159;
	mov.f32 	%f161, 0f4B400001;
	mov.f32 	%f162, 0f437C0000;
	fma.rm.f32 	%f163, %f160, %f162, %f161;
	add.f32 	%f164, %f163, 0fCB40007F;
	neg.f32 	%f165, %f164;
	fma.rn.f32 	%f166, %f249, 0fBFB8AA3B, %f165;
	fma.rn.f32 	%f167, %f249, 0fB2A57060, %f166;
	mov.b32 	%r230, %f163;
	shl.b32 	%r231, %r230, 23;
	mov.b32 	%f168, %r231;
	ex2.approx.ftz.f32 	%f169, %f167;
	fma.rn.f32 	%f170, %f169, %f168, 0f3F800000;
	div.rn.f32 	%f249, %f249, %f170;
$L__BB1_35:
	mul.f32 	%f171, %f250, %f249;
	shl.b32 	%r232, %r271, 2;
	add.s32 	%r233, %r24, %r232;
	st.shared.f32 	[%r233], %f171;
	add.s32 	%r271, %r271, %r3;
	setp.lt.s32 	%p54, %r271, %r118;
	@%p54 bra 	$L__BB1_20;
	bra.uni 	$L__BB1_66;
$L__BB1_36:
	setp.eq.s32 	%p51, %r120, 2;
	@%p51 bra 	$L__BB1_37;
	bra.uni 	$L__BB1_35;
$L__BB1_37:
	max.f32 	%f249, %f249, 0f00000000;
	bra.uni 	$L__BB1_35;
$L__BB1_38:
	setp.eq.s32 	%p19, %r120, 2;
	@%p19 bra 	$L__BB1_54;
	setp.eq.s32 	%p20, %r120, 1;
	@%p20 bra 	$L__BB1_48;
	setp.ne.s32 	%p21, %r120, 0;
	@%p21 bra 	$L__BB1_60;
	setp.eq.s32 	%p32, %r37, 0;
	mov.u32 	%r285, %r2;
	@%p32 bra 	$L__BB1_45;
	setp.eq.s32 	%p33, %r37, 1;
	ex2.approx.ftz.f32 	%f58, %f1;
	fma.rn.f32 	%f59, %f58, %f2, 0f3F800000;
	mov.f32 	%f60, 0f00000000;
	div.rn.f32 	%f61, %f60, %f59;
	mul.f32 	%f32, %f61, 0f00000000;
	st.shared.f32 	[%r38], %f32;
	mov.u32 	%r285, %r28;
	@%p33 bra 	$L__BB1_45;
	setp.eq.s32 	%p34, %r37, 2;
	st.shared.f32 	[%r40], %f32;
	mov.u32 	%r285, %r41;
	@%p34 bra 	$L__BB1_45;
	st.shared.f32 	[%r42], %f32;
	mov.u32 	%r285, %r43;
$L__BB1_45:
	setp.lt.u32 	%p35, %r29, 3;
	@%p35 bra 	$L__BB1_66;
	ex2.approx.ftz.f32 	%f62, %f1;
	fma.rn.f32 	%f63, %f62, %f2, 0f3F800000;
	mov.f32 	%f64, 0f00000000;
	div.rn.f32 	%f65, %f64, %f63;
	mul.f32 	%f33, %f65, 0f00000000;
$L__BB1_47:
	shl.b32 	%r196, %r285, 2;
	add.s32 	%r197, %r24, %r196;
	st.shared.f32 	[%r197], %f33;
	add.s32 	%r198, %r197, %r39;
	st.shared.f32 	[%r198], %f33;
	add.s32 	%r199, %r198, %r39;
	st.shared.f32 	[%r199], %f33;
	add.s32 	%r200, %r199, %r39;
	st.shared.f32 	[%r200], %f33;
	add.s32 	%r285, %r39, %r285;
	setp.lt.s32 	%p36, %r285, %r118;
	@%p36 bra 	$L__BB1_47;
	bra.uni 	$L__BB1_66;
$L__BB1_48:
	setp.eq.s32 	%p27, %r37, 0;
	mov.u32 	%r287, %r2;
	@%p27 bra 	$L__BB1_52;
	setp.eq.s32 	%p28, %r37, 1;
	mov.b32 	%r187, 0;
	st.shared.u32 	[%r38], %r187;
	mov.u32 	%r287, %r28;
	@%p28 bra 	$L__BB1_52;
	setp.eq.s32 	%p29, %r37, 2;
	mov.b32 	%r188, 0;
	st.shared.u32 	[%r40], %r188;
	mov.u32 	%r287, %r41;
	@%p29 bra 	$L__BB1_52;
	mov.b32 	%r189, 0;
	st.shared.u32 	[%r42], %r189;
	mov.u32 	%r287, %r43;
$L__BB1_52:
	setp.lt.u32 	%p30, %r29, 3;
	@%p30 bra 	$L__BB1_66;
$L__BB1_53:
	shl.b32 	%r190, %r287, 2;
	add.s32 	%r191, %r24, %r190;
	mov.b32 	%r192, 0;
	st.shared.u32 	[%r191], %r192;
	add.s32 	%r193, %r191, %r39;
	st.shared.u32 	[%r193], %r192;
	add.s32 	%r194, %r193, %r39;
	st.shared.u32 	[%r194], %r192;
	add.s32 	%r195, %r194, %r39;
	st.shared.u32 	[%r195], %r192;
	add.s32 	%r287, %r39, %r287;
	setp.lt.s32 	%p31, %r287, %r118;
	@%p31 bra 	$L__BB1_53;
	bra.uni 	$L__BB1_66;
$L__BB1_54:
	setp.eq.s32 	%p22, %r37, 0;
	mov.u32 	%r289, %r2;
	@%p22 bra 	$L__BB1_58;
	setp.eq.s32 	%p23, %r37, 1;
	mov.b32 	%r178, 0;
	st.shared.u32 	[%r38], %r178;
	mov.u32 	%r289, %r28;
	@%p23 bra 	$L__BB1_58;
	setp.eq.s32 	%p24, %r37, 2;
	mov.b32 	%r179, 0;
	st.shared.u32 	[%r40], %r179;
	mov.u32 	%r289, %r41;
	@%p24 bra 	$L__BB1_58;
	mov.b32 	%r180, 0;
	st.shared.u32 	[%r42], %r180;
	mov.u32 	%r289, %r43;
$L__BB1_58:
	setp.lt.u32 	%p25, %r29, 3;
	@%p25 bra 	$L__BB1_66;
$L__BB1_59:
	shl.b32 	%r181, %r289, 2;
	add.s32 	%r182, %r24, %r181;
	mov.b32 	%r183, 0;
	st.shared.u32 	[%r182], %r183;
	add.s32 	%r184, %r182, %r39;
	st.shared.u32 	[%r184], %r183;
	add.s32 	%r185, %r184, %r39;
	st.shared.u32 	[%r185], %r183;
	add.s32 	%r186, %r185, %r39;
	st.shared.u32 	[%r186], %r183;
	add.s32 	%r289, %r39, %r289;
	setp.lt.s32 	%p26, %r289, %r118;
	@%p26 bra 	$L__BB1_59;
	bra.uni 	$L__BB1_66;
$L__BB1_60:
	setp.eq.s32 	%p37, %r37, 0;
	mov.u32 	%r291, %r2;
	@%p37 bra 	$L__BB1_64;
	setp.eq.s32 	%p38, %r37, 1;
	mov.b32 	%r201, 0;
	st.shared.u32 	[%r38], %r201;
	mov.u32 	%r291, %r28;
	@%p38 bra 	$L__BB1_64;
	setp.eq.s32 	%p39, %r37, 2;
	mov.b32 	%r202, 0;
	st.shared.u32 	[%r40], %r202;
	mov.u32 	%r291, %r41;
	@%p39 bra 	$L__BB1_64;
	mov.b32 	%r203, 0;
	st.shared.u32 	[%r42], %r203;
	mov.u32 	%r291, %r43;
$L__BB1_64:
	setp.lt.u32 	%p40, %r29, 3;
	@%p40 bra 	$L__BB1_66;
$L__BB1_65:
	shl.b32 	%r204, %r291, 2;
	add.s32 	%r205, %r24, %r204;
	mov.b32 	%r206, 0;
	st.shared.u32 	[%r205], %r206;
	add.s32 	%r207, %r205, %r39;
	st.shared.u32 	[%r207], %r206;
	add.s32 	%r208, %r207, %r39;
	st.shared.u32 	[%r208], %r206;
	add.s32 	%r209, %r208, %r39;
	st.shared.u32 	[%r209], %r206;
	add.s32 	%r291, %r39, %r291;
	setp.lt.s32 	%p41, %r291, %r118;
	@%p41 bra 	$L__BB1_65;
$L__BB1_66:
	setp.ge.s32 	%p55, %r2, %r117;
	bar.sync 	0;
	@%p55 bra 	$L__BB1_87;
	setp.lt.s32 	%p56, %r118, 1;
	@%p56 bra 	$L__BB1_81;
	mov.u32 	%r293, %r2;
$L__BB1_69:
	setp.lt.u32 	%p62, %r34, 7;
	mov.f32 	%f258, 0f00000000;
	mov.b32 	%r296, 0;
	@%p62 bra 	$L__BB1_72;
	mov.f32 	%f258, 0f00000000;
	mov.b32 	%r294, 0;
$L__BB1_71:
	.pragma "nounroll";
	shl.b32 	%r237, %r294, 2;
	add.s32 	%r238, %r24, %r237;
	ld.shared.f32 	%f189, [%r238];
	mad.lo.s32 	%r239, %r294, %r117, %r293;
	cvt.s64.s32 	%rd122, %r239;
	add.s64 	%rd123, %rd122, %rd8;
	shl.b64 	%rd124, %rd123, 2;
	add.s64 	%rd125, %rd4, %rd124;
	ld.global.f32 	%f190, [%rd125];
	fma.rn.f32 	%f191, %f189, %f190, %f258;
	ld.shared.f32 	%f192, [%r238+4];
	add.s32 	%r240, %r239, %r117;
	cvt.s64.s32 	%rd126, %r240;
	add.s64 	%rd127, %rd126, %rd8;
	shl.b64 	%rd128, %rd127, 2;
	add.s64 	%rd129, %rd4, %rd128;
	ld.global.f32 	%f193, [%rd129];
	fma.rn.f32 	%f194, %f192, %f193, %f191;
	ld.shared.f32 	%f195, [%r238+8];
	add.s32 	%r241, %r240, %r117;
	cvt.s64.s32 	%rd130, %r241;
	add.s64 	%rd131, %rd130, %rd8;
	shl.b64 	%rd132, %rd131, 2;
	add.s64 	%rd133, %rd4, %rd132;
	ld.global.f32 	%f196, [%rd133];
	fma.rn.f32 	%f197, %f195, %f196, %f194;
	ld.shared.f32 	%f198, [%r238+12];
	add.s32 	%r242, %r241, %r117;
	cvt.s64.s32 	%rd134, %r242;
	add.s64 	%rd135, %rd134, %rd8;
	shl.b64 	%rd136, %rd135, 2;
	add.s64 	%rd137, %rd4, %rd136;
	ld.global.f32 	%f199, [%rd137];
	fma.rn.f32 	%f200, %f198, %f199, %f197;
	ld.shared.f32 	%f201, [%r238+16];
	add.s32 	%r243, %r242, %r117;
	cvt.s64.s32 	%rd138, %r243;
	add.s64 	%rd139, %rd138, %rd8;
	shl.b64 	%rd140, %rd139, 2;
	add.s64 	%rd141, %rd4, %rd140;
	ld.global.f32 	%f202, [%rd141];
	fma.rn.f32 	%f203, %f201, %f202, %f200;
	ld.shared.f32 	%f204, [%r238+20];
	add.s32 	%r244, %r243, %r117;
	cvt.s64.s32 	%rd142, %r244;
	add.s64 	%rd143, %rd142, %rd8;
	shl.b64 	%rd144, %rd143, 2;
	add.s64 	%rd145, %rd4, %rd144;
	ld.global.f32 	%f205, [%rd145];
	fma.rn.f32 	%f206, %f204, %f205, %f203;
	ld.shared.f32 	%f207, [%r238+24];
	add.s32 	%r245, %r244, %r117;
	cvt.s64.s32 	%rd146, %r245;
	add.s64 	%rd147, %rd146, %rd8;
	shl.b64 	%rd148, %rd147, 2;
	add.s64 	%rd149, %rd4, %rd148;
	ld.global.f32 	%f208, [%rd149];
	fma.rn.f32 	%f209, %f207, %f208, %f206;
	ld.shared.f32 	%f210, [%r238+28];
	add.s32 	%r246, %r245, %r117;
	cvt.s64.s32 	%rd150, %r246;
	add.s64 	%rd151, %rd150, %rd8;
	shl.b64 	%rd152, %rd151, 2;
	add.s64 	%rd153, %rd4, %rd152;
	ld.global.f32 	%f211, [%rd153];
	fma.rn.f32 	%f258, %f210, %f211, %f209;
	add.s32 	%r294, %r294, 8;
	setp.ne.s32 	%p63, %r294, %r47;
	mov.u32 	%r296, %r47;
	@%p63 bra 	$L__BB1_71;
$L__BB1_72:
	setp.eq.s32 	%p64, %r35, 0;
	@%p64 bra 	$L__BB1_80;
	add.s32 	%r247, %r35, -1;
	setp.lt.u32 	%p65, %r247, 3;
	@%p65 bra 	$L__BB1_75;
	shl.b32 	%r248, %r296, 2;
	add.s32 	%r249, %r24, %r248;
	ld.shared.f32 	%f213, [%r249];
	mad.lo.s32 	%r250, %r296, %r117, %r293;
	cvt.s64.s32 	%rd154, %r250;
	add.s64 	%rd155, %rd154, %rd8;
	shl.b64 	%rd156, %rd155, 2;
	add.s64 	%rd157, %rd4, %rd156;
	ld.global.f32 	%f214, [%rd157];
	fma.rn.f32 	%f215, %f213, %f214, %f258;
	ld.shared.f32 	%f216, [%r249+4];
	add.s32 	%r251, %r250, %r117;
	cvt.s64.s32 	%rd158, %r251;
	add.s64 	%rd159, %rd158, %rd8;
	shl.b64 	%rd160, %rd159, 2;
	add.s64 	%rd161, %rd4, %rd160;
	ld.global.f32 	%f217, [%rd161];
	fma.rn.f32 	%f218, %f216, %f217, %f215;
	ld.shared.f32 	%f219, [%r249+8];
	add.s32 	%r252, %r251, %r117;
	cvt.s64.s32 	%rd162, %r252;
	add.s64 	%rd163, %rd162, %rd8;
	shl.b64 	%rd164, %rd163, 2;
	add.s64 	%rd165, %rd4, %rd164;
	ld.global.f32 	%f220, [%rd165];
	fma.rn.f32 	%f221, %f219, %f220, %f218;
	ld.shared.f32 	%f222, [%r249+12];
	add.s32 	%r253, %r252, %r117;
	cvt.s64.s32 	%rd166, %r253;
	add.s64 	%rd167, %rd166, %rd8;
	shl.b64 	%rd168, %rd167, 2;
	add.s64 	%rd169, %rd4, %rd168;
	ld.global.f32 	%f223, [%rd169];
	fma.rn.f32 	%f258, %f222, %f223, %f221;
	add.s32 	%r296, %r296, 4;
$L__BB1_75:
	setp.eq.s32 	%p66, %r36, 0;
	@%p66 bra 	$L__BB1_80;
	setp.eq.s32 	%p67, %r36, 1;
	@%p67 bra 	$L__BB1_78;
	shl.b32 	%r254, %r296, 2;
	add.s32 	%r255, %r24, %r254;
	ld.shared.f32 	%f225, [%r255];
	mad.lo.s32 	%r256, %r296, %r117, %r293;
	cvt.s64.s32 	%rd170, %r256;
	add.s64 	%rd171, %rd170, %rd8;
	shl.b64 	%rd172, %rd171, 2;
	add.s64 	%rd173, %rd4, %rd172;
	ld.global.f32 	%f226, [%rd173];
	fma.rn.f32 	%f227, %f225, %f226, %f258;
	ld.shared.f32 	%f228, [%r255+4];
	add.s32 	%r257, %r256, %r117;
	cvt.s64.s32 	%rd174, %r257;
	add.s64 	%rd175, %rd174, %rd8;
	shl.b64 	%rd176, %rd175, 2;
	add.s64 	%rd177, %rd4, %rd176;
	ld.global.f32 	%f229, [%rd177];
	fma.rn.f32 	%f258, %f228, %f229, %f227;
	add.s32 	%r296, %r296, 2;
$L__BB1_78:
	setp.eq.s32 	%p68, %r48, 0;
	@%p68 bra 	$L__BB1_80;
	shl.b32 	%r258, %r296, 2;
	add.s32 	%r259, %r24, %r258;
	ld.shared.f32 	%f230, [%r259];
	mad.lo.s32 	%r260, %r296, %r117, %r293;
	cvt.s64.s32 	%rd178, %r260;
	add.s64 	%rd179, %rd178, %rd8;
	shl.b64 	%rd180, %rd179, 2;
	add.s64 	%rd181, %rd4, %rd180;
	ld.global.f32 	%f231, [%rd181];
	fma.rn.f32 	%f258, %f230, %f231, %f258;
$L__BB1_80:
	add.s32 	%r261, %r293, %r27;
	mul.wide.s32 	%rd182, %r261, 4;
	add.s64 	%rd183, %rd5, %rd182;
	ld.global.f32 	%f232, [%rd183];
	fma.rn.f32 	%f233, %f3, %f258, %f232;
	st.global.f32 	[%rd183], %f233;
	add.s32 	%r293, %r293, %r3;
	setp.lt.s32 	%p69, %r293, %r117;
	@%p69 bra 	$L__BB1_69;
	bra.uni 	$L__BB1_87;
$L__BB1_81:
	setp.eq.s32 	%p57, %r46, 3;
	mul.f32 	%f46, %f3, 0f00000000;
	mov.u32 	%r298, %r2;
	@%p57 bra 	$L__BB1_85;
	setp.eq.s32 	%p58, %r46, 0;
	ld.global.f32 	%f172, [%rd6];
	add.f32 	%f173, %f46, %f172;
	st.global.f32 	[%rd6], %f173;
	mov.u32 	%r298, %r28;
	@%p58 bra 	$L__BB1_85;
	setp.eq.s32 	%p59, %r46, 1;
	ld.global.f32 	%f174, [%rd7];
	add.f32 	%f175, %f46, %f174;
	st.global.f32 	[%rd7], %f175;
	mov.u32 	%r298, %r41;
	@%p59 bra 	$L__BB1_85;
	cvt.u64.u32 	%rd114, %r39;
	add.s64 	%rd115, %rd7, %rd114;
	ld.global.f32 	%f176, [%rd115];
	add.f32 	%f177, %f46, %f176;
	st.global.f32 	[%rd115], %f177;
	mov.u32 	%r298, %r43;
$L__BB1_85:
	setp.lt.u32 	%p60, %r30, 3;
	@%p60 bra 	$L__BB1_87;
$L__BB1_86:
	cvt.u64.u32 	%rd116, %r39;
	add.s32 	%r234, %r298, %r27;
	mul.wide.s32 	%rd117, %r234, 4;
	add.s64 	%rd118, %rd5, %rd117;
	ld.global.f32 	%f178, [%rd118];
	add.f32 	%f179, %f46, %f178;
	st.global.f32 	[%rd118], %f179;
	add.s64 	%rd119, %rd118, %rd116;
	ld.global.f32 	%f180, [%rd119];
	add.f32 	%f181, %f46, %f180;
	st.global.f32 	[%rd119], %f181;
	add.s64 	%rd120, %rd119, %rd116;
	ld.global.f32 	%f182, [%rd120];
	add.f32 	%f183, %f46, %f182;
	st.global.f32 	[%rd120], %f183;
	add.s64 	%rd121, %rd120, %rd116;
	ld.global.f32 	%f184, [%rd121];
	add.f32 	%f185, %f46, %f184;
	st.global.f32 	[%rd121], %f185;
	add.s32 	%r298, %r39, %r298;
	setp.lt.s32 	%p61, %r298, %r117;
	@%p61 bra 	$L__BB1_86;
$L__BB1_87:
	bar.sync 	0;
	add.s32 	%r270, %r270, 1;
	setp.ne.s32 	%p70, %r270, %r119;
	@%p70 bra 	$L__BB1_17;
$L__BB1_88:
	ret;

}


// ===== COMPILED SASS (sm_100) =====

	.target	sm_100

	.elftype	@"ET_EXEC"


//--------------------- .note.nv.tkinfo           --------------------------
	.section	.note.nv.tkinfo,"",@"SHT_NOTE"
	.sectionflags	@"SHF_NOTE_NV_TKINFO"
	.tkinfo
        /*0018*/ 	.word	0x00000002
        /*0030*/ 	.string	""
        /*0030*/ 	.string	"ptxas"
        /*0030*/ 	.string	"Cuda compilation tools, release 13.0, V13.0.88"
        /*0030*/ 	.string	"Build cuda_13.0.r13.0/compiler.36424714_0"
        /*0030*/ 	.string	"-arch sm_100 -m 64 "



//--------------------- .note.nv.cuinfo           --------------------------
	.section	.note.nv.cuinfo,"",@"SHT_NOTE"
	.sectionflags	@"SHF_NOTE_NV_CUINFO"
        /*0018*/ 	.short	0x0002
        /*001a*/ 	.short	0x0064
        /*001c*/ 	.short	0x0082
	.zero		2


//--------------------- .nv.info                  --------------------------
	.section	.nv.info,"",@"SHT_CUDA_INFO"
	.align	4


	//----- nvinfo : EIATTR_REGCOUNT
	.align		4
        /*0000*/ 	.byte	0x04, 0x2f
        /*0002*/ 	.short	(.L_1 - .L_0)
	.align		4
.L_0:
        /*0004*/ 	.word	index@(_Z20prepare_sorted_pairsPKjPKfP15TokenExpertPairPiii)
        /*0008*/ 	.word	0x0000000f


	//----- nvinfo : EIATTR_FRAME_SIZE
	.align		4
.L_1:
        /*000c*/ 	.byte	0x04, 0x11
        /*000e*/ 	.short	(.L_3 - .L_2)
	.align		4
.L_2:
        /*0010*/ 	.word	index@(_Z20prepare_sorted_pairsPKjPKfP15TokenExpertPairPiii)
        /*0014*/ 	.word	0x00000000


	//----- nvinfo : EIATTR_REGCOUNT
	.align		4
.L_3:
        /*0018*/ 	.byte	0x04, 0x2f
        /*001a*/ 	.short	(.L_5 - .L_4)
	.align		4
.L_4:
        /*001c*/ 	.word	index@(_Z16fused_moe_kernelIfEvPKT_S2_S2_S2_PKfPKjPS0_iiiii)
        /*0020*/ 	.word	0x00000020


	//----- nvinfo : EIATTR_FRAME_SIZE
	.align		4
.L_5:
        /*0024*/ 	.byte	0x04, 0x11
        /*0026*/ 	.short	(.L_7 - .L_6)
	.align		4
.L_6:
        /*0028*/ 	.word	index@($__internal_0_$__cuda_sm3x_div_rn_noftz_f32_slowpath)
        /*002c*/ 	.word	0x00000000


	//----- nvinfo : EIATTR_FRAME_SIZE
	.align		4
.L_7:
        /*0030*/ 	.byte	0x04, 0x11
        /*0032*/ 	.short	(.L_9 - .L_8)
	.align		4
.L_8:
        /*0034*/ 	.word	index@(_Z16fused_moe_kernelIfEvPKT_S2_S2_S2_PKfPKjPS0_iiiii)
        /*0038*/ 	.word	0x00000000


	//----- nvinfo : EIATTR_MIN_STACK_SIZE
	.align		4
.L_9:
        /*003c*/ 	.byte	0x04, 0x12
        /*003e*/ 	.short	(.L_11 - .L_10)
	.align		4
.L_10:
        /*0040*/ 	.word	index@(_Z16fused_moe_kernelIfEvPKT_S2_S2_S2_PKfPKjPS0_iiiii)
        /*0044*/ 	.word	0x00000000


	//----- nvinfo : EIATTR_MIN_STACK_SIZE
	.align		4
.L_11:
        /*0048*/ 	.byte	0x04, 0x12
        /*004a*/ 	.short	(.L_13 - .L_12)
	.align		4
.L_12:
        /*004c*/ 	.word	index@(_Z20prepare_sorted_pairsPKjPKfP15TokenExpertPairPiii)
        /*0050*/ 	.word	0x00000000
.L_13:


//--------------------- .nv.compat                --------------------------
	.section	.nv.compat,"",@"SHT_CUDA_COMPAT_INFO"
	.align	4
        /*0000*/ 	.byte	0x02, 0x09, 0x00, 0x00, 0x02, 0x02, 0x01, 0x00, 0x02, 0x05, 0x05, 0x00, 0x03, 0x07, 0x01, 0x01
        /*0010*/ 	.byte	0x02, 0x03, 0x00, 0x00, 0x02, 0x06, 0x01, 0x00, 0x04, 0x0b, 0x08, 0x00, 0x01, 0x00, 0x00, 0x00
        /*0020*/ 	.byte	0x00, 0x00, 0x00, 0x00


//--------------------- .nv.info._Z16fused_moe_kernelIfEvPKT_S2_S2_S2_PKfPKjPS0_iiiii --------------------------
	.section	.nv.info._Z16fused_moe_kernelIfEvPKT_S2_S2_S2_PKfPKjPS0_iiiii,"",@"SHT_CUDA_INFO"
	.sectionflags	@""
	.align	4


	//----- nvinfo : EIATTR_CUDA_API_VERSION
	.align		4
        /*0000*/ 	.byte	0x04, 0x37
        /*0002*/ 	.short	(.L_15 - .L_14)
.L_14:
        /*0004*/ 	.word	0x00000082


	//----- nvinfo : EIATTR_KPARAM_INFO
	.align		4
.L_15:
        /*0008*/ 	.byte	0x04, 0x17
        /*000a*/ 	.short	(.L_17 - .L_16)
.L_16:
        /*000c*/ 	.word	0x00000000
        /*0010*/ 	.short	0x000b
        /*0012*/ 	.short	0x0048
        /*0014*/ 	.byte	0x00, 0xf0, 0x11, 0x00


	//----- nvinfo : EIATTR_KPARAM_INFO
	.align		4
.L_17:
        /*0018*/ 	.byte	0x04, 0x17
        /*001a*/ 	.short	(.L_19 - .L_18)
.L_18:
        /*001c*/ 	.word	0x00000000
        /*0020*/ 	.short	0x000a
        /*0022*/ 	.short	0x0044
        /*0024*/ 	.byte	0x00, 0xf0, 0x11, 0x00


	//----- nvinfo : EIATTR_KPARAM_INFO
	.align		4
.L_19:
        /*0028*/ 	.byte	0x04, 0x17
        /*002a*/ 	.short	(.L_21 - .L_20)
.L_20:
        /*002c*/ 	.word	0x00000000
        /*0030*/ 	.short	0x0009
        /*0032*/ 	.short	0x0040
        /*0034*/ 	.byte	0x00, 0xf0, 0x11, 0x00


	//----- nvinfo : EIATTR_KPARAM_INFO
	.align		4
.L_21:
        /*0038*/ 	.byte	0x04, 0x17
        /*003a*/ 	.short	(.L_23 - .L_22)
.L_22:
        /*003c*/ 	.word	0x00000000
        /*0040*/ 	.short	0x0008
        /*0042*/ 	.short	0x003c
        /*0044*/ 	.byte	0x00, 0xf0, 0x11, 0x00


	//----- nvinfo : EIATTR_KPARAM_INFO
	.align		4
.L_23:
        /*0048*/ 	.byte	0x04, 0x17
        /*004a*/ 	.short	(.L_25 - .L_24)
.L_24:
        /*004c*/ 	.word	0x00000000
        /*0050*/ 	.short	0x0007
        /*0052*/ 	.short	0x0038
        /*0054*/ 	.byte	0x00, 0xf0, 0x11, 0x00


	//----- nvinfo : EIATTR_KPARAM_INFO
	.align		4
.L_25:
        /*0058*/ 	.byte	0x04, 0x17
        /*005a*/ 	.short	(.L_27 - .L_26)
.L_26:
        /*005c*/ 	.word	0x00000000
        /*0060*/ 	.short	0x0006
        /*0062*/ 	.short	0x0030
        /*0064*/ 	.byte	0x00, 0xf5, 0x21, 0x00


	//----- nvinfo : EIATTR_KPARAM_INFO
	.align		4
.L_27:
        /*0068*/ 	.byte	0x04, 0x17
        /*006a*/ 	.short	(.L_29 - .L_28)
.L_28:
        /*006c*/ 	.word	0x00000000
        /*0070*/ 	.short	0x0005
        /*0072*/ 	.short	0x0028
        /*0074*/ 	.byte	0x00, 0xf5, 0x21, 0x00


	//----- nvinfo : EIATTR_KPARAM_INFO
	.align		4
.L_29:
        /*0078*/ 	.byte	0x04, 0x17
        /*007a*/ 	.short	(.L_31 - .L_30)
.L_30:
        /*007c*/ 	.word	0x00000000
        /*0080*/ 	.short	0x0004
        /*0082*/ 	.short	0x0020
        /*0084*/ 	.byte	0x00, 0xf5, 0x21, 0x00


	//----- nvinfo : EIATTR_KPARAM_INFO
	.align		4
.L_31:
        /*0088*/ 	.byte	0x04, 0x17
        /*008a*/ 	.short	(.L_33 - .L_32)
.L_32:
        /*008c*/ 	.word	0x00000000
        /*0090*/ 	.short	0x0003
        /*0092*/ 	.short	0x0018
        /*0094*/ 	.byte	0x00, 0xf5, 0x21, 0x00


	//----- nvinfo : EIATTR_KPARAM_INFO
	.align		4
.L_33:
        /*0098*/ 	.byte	0x04, 0x17
        /*009a*/ 	.short	(.L_35 - .L_34)
.L_34:
        /*009c*/ 	.word	0x00000000
        /*00a0*/ 	.short	0x0002
        /*00a2*/ 	.short	0x0010
        /*00a4*/ 	.byte	0x00, 0xf5, 0x21, 0x00


	//----- nvinfo : EIATTR_KPARAM_INFO
	.align		4
.L_35:
        /*00a8*/ 	.byte	0x04, 0x17
        /*00aa*/ 	.short	(.L_37 - .L_36)
.L_36:
        /*00ac*/ 	.word	0x00000000
        /*00b0*/ 	.short	0x0001
        /*00b2*/ 	.short	0x0008
        /*00b4*/ 	.byte	0x00, 0xf5, 0x21, 0x00


	//----- nvinfo : EIATTR_KPARAM_INFO
	.align		4
.L_37:
        /*00b8*/ 	.byte	0x04, 0x17
        /*00ba*/ 	.short	(.L_39 - .L_38)
.L_38:
        /*00bc*/ 	.word	0x00000000
        /*00c0*/ 	.short	0x0000
        /*00c2*/ 	.short	0x0000
        /*00c4*/ 	.byte	0x00, 0xf5, 0x21, 0x00


	//----- nvinfo : EIATTR_SPARSE_MMA_MASK
	.align		4
.L_39:
        /*00c8*/ 	.byte	0x03, 0x50
        /*00ca*/ 	.short	0x0000


	//----- nvinfo : EIATTR_MAXREG_COUNT
	.align		4
        /*00cc*/ 	.byte	0x03, 0x1b
        /*00ce*/ 	.short	0x00ff


	//----- nvinfo : EIATTR_NUM_BARRIERS
	.align		4
        /*00d0*/ 	.byte	0x02, 0x4c
        /*00d2*/ 	.byte	0x01
	.zero		1


	//----- nvinfo : EIATTR_MERCURY_ISA_VERSION
	.align		4
        /*00d4*/ 	.byte	0x03, 0x5f
        /*00d6*/ 	.short	0x0101


	//----- nvinfo : EIATTR_VRC_CTA_INIT_COUNT
	.align		4
        /*00d8*/ 	.byte	0x02, 0x4a
	.zero		1
	.zero		1


	//----- nvinfo : EIATTR_EXIT_INSTR_OFFSETS
	.align		4
        /*00dc*/ 	.byte	0x04, 0x1c
        /*00de*/ 	.short	(.L_41 - .L_40)


	//   ....[0]....
.L_40:
        /*00e0*/ 	.word	0x00000040


	//   ....[1]....
        /*00e4*/ 	.word	0x00000a40


	//   ....[2]....
        /*00e8*/ 	.word	0x00003dd0


	//----- nvinfo : EIATTR_INDIRECT_BRANCH_TARGETS
	.align		4
.L_41:
        /*00ec*/ 	.byte	0x04, 0x34
        /*00ee*/ 	.short	(.L_43 - .L_42)


	//   ....[0]....
.L_42:
        /*00f0*/ 	.word	.L_x_70@srel
        /*00f4*/ 	.short	0x0
        /*00f6*/ 	.short	0x0
        /*00f8*/ 	.word	0x3
        /*00fc*/ 	.word	.L_x_71@srel
        /*0100*/ 	.word	.L_x_72@srel
        /*0104*/ 	.word	.L_x_73@srel


	//   ....[1]....
        /*0108*/ 	.word	.L_x_74@srel
        /*010c*/ 	.short	0x0
        /*010e*/ 	.short	0x0
        /*0110*/ 	.word	0x3
        /*0114*/ 	.word	.L_x_75@srel
        /*0118*/ 	.word	.L_x_76@srel
        /*011c*/ 	.word	.L_x_77@srel


	//----- nvinfo : EIATTR_CRS_STACK_SIZE
	.align		4
.L_43:
        /*0120*/ 	.byte	0x04, 0x1e
        /*0122*/ 	.short	(.L_45 - .L_44)
.L_44:
        /*0124*/ 	.word	0x00000000


	//----- nvinfo : EIATTR_CBANK_PARAM_SIZE
	.align		4
.L_45:
        /*0128*/ 	.byte	0x03, 0x19
        /*012a*/ 	.short	0x004c


	//----- nvinfo : EIATTR_PARAM_CBANK
	.align		4
        /*012c*/ 	.byte	0x04, 0x0a
        /*012e*/ 	.short	(.L_47 - .L_46)
	.align		4
.L_46:
        /*0130*/ 	.word	index@(.nv.constant0._Z16fused_moe_kernelIfEvPKT_S2_S2_S2_PKfPKjPS0_iiiii)
        /*0134*/ 	.short	0x0380
        /*0136*/ 	.short	0x004c


	//----- nvinfo : EIATTR_SW_WAR
	.align		4
.L_47:
        /*0138*/ 	.byte	0x04, 0x36
        /*013a*/ 	.short	(.L_49 - .L_48)
.L_48:
        /*013c*/ 	.word	0x00000008
.L_49:


//--------------------- .nv.info._Z20prepare_sorted_pairsPKjPKfP15TokenExpertPairPiii --------------------------
	.section	.nv.info._Z20prepare_sorted_pairsPKjPKfP15TokenExpertPairPiii,"",@"SHT_CUDA_INFO"
	.sectionflags	@""
	.align	4


	//----- nvinfo : EIATTR_CUDA_API_VERSION
	.align		4
        /*0000*/ 	.byte	0x04, 0x37
        /*0002*/ 	.short	(.L_51 - .L_50)
.L_50:
        /*0004*/ 	.word	0x00000082


	//----- nvinfo : EIATTR_KPARAM_INFO
	.align		4
.L_51:
        /*0008*/ 	.byte	0x04, 0x17
        /*000a*/ 	.short	(.L_53 - .L_52)
.L_52:
        /*000c*/ 	.word	0x00000000
        /*0010*/ 	.short	0x0005
        /*0012*/ 	.short	0x0024
        /*0014*/ 	.byte	0x00, 0xf0, 0x11, 0x00


	//----- nvinfo : EIATTR_KPARAM_INFO
	.align		4
.L_53:
        /*0018*/ 	.byte	0x04, 0x17
        /*001a*/ 	.short	(.L_55 - .L_54)
.L_54:
        /*001c*/ 	.word	0x00000000
        /*0020*/ 	.short	0x0004
        /*0022*/ 	.short	0x0020
        /*0024*/ 	.byte	0x00, 0xf0, 0x11, 0x00


	//----- nvinfo : EIATTR_KPARAM_INFO
	.align		4
.L_55:
        /*0028*/ 	.byte	0x04, 0x17
        /*002a*/ 	.short	(.L_57 - .L_56)
.L_56:
        /*002c*/ 	.word	0x00000000
        /*0030*/ 	.short	0x0003
        /*0032*/ 	.short	0x0018
        /*0034*/ 	.byte	0x00, 0xf5, 0x21, 0x00


	//----- nvinfo : EIATTR_KPARAM_INFO
	.align		4
.L_57:
        /*0038*/ 	.byte	0x04, 0x17
        /*003a*/ 	.short	(.L_59 - .L_58)
.L_58:
        /*003c*/ 	.word	0x00000000
        /*0040*/ 	.short	0x0002
        /*0042*/ 	.short	0x0010
        /*0044*/ 	.byte	0x00, 0xf5, 0x21, 0x00


	//----- nvinfo : EIATTR_KPARAM_INFO
	.align		4
.L_59:
        /*0048*/ 	.byte	0x04, 0x17
        /*004a*/ 	.short	(.L_61 - .L_60)
.L_60:
        /*004c*/ 	.word	0x00000000
        /*0050*/ 	.short	0x0001
        /*0052*/ 	.short	0x0008
        /*0054*/ 	.byte	0x00, 0xf5, 0x21, 0x00


	//----- nvinfo : EIATTR_KPARAM_INFO
	.align		4
.L_61:
        /*0058*/ 	.byte	0x04, 0x17
        /*005a*/ 	.short	(.L_63 - .L_62)
.L_62:
        /*005c*/ 	.word	0x00000000
        /*0060*/ 	.short	0x0000
        /*0062*/ 	.short	0x0000
        /*0064*/ 	.byte	0x00, 0xf5, 0x21, 0x00


	//----- nvinfo : EIATTR_SPARSE_MMA_MASK
	.align		4
.L_63:
        /*0068*/ 	.byte	0x03, 0x50
        /*006a*/ 	.short	0x0000


	//----- nvinfo : EIATTR_MAXREG_COUNT
	.align		4
        /*006c*/ 	.byte	0x03, 0x1b
        /*006e*/ 	.short	0x00ff


	//----- nvinfo : EIATTR_MERCURY_ISA_VERSION
	.align		4
        /*0070*/ 	.byte	0x03, 0x5f
        /*0072*/ 	.short	0x0101


	//----- nvinfo : EIATTR_VRC_CTA_INIT_COUNT
	.align		4
        /*0074*/ 	.byte	0x02, 0x4a
	.zero		1
	.zero		1


	//----- nvinfo : EIATTR_EXIT_INSTR_OFFSETS
	.align		4
        /*0078*/ 	.byte	0x04, 0x1c
        /*007a*/ 	.short	(.L_65 - .L_64)


	//   ....[0]....
.L_64:
        /*007c*/ 	.word	0x00000080


	//   ....[1]....
        /*0080*/ 	.word	0x00000310


	//----- nvinfo : EIATTR_CBANK_PARAM_SIZE
	.align		4
.L_65:
        /*0084*/ 	.byte	0x03, 0x19
        /*0086*/ 	.short	0x0028


	//----- nvinfo : EIATTR_PARAM_CBANK
	.align		4
        /*0088*/ 	.byte	0x04, 0x0a
        /*008a*/ 	.short	(.L_67 - .L_66)
	.align		4
.L_66:
        /*008c*/ 	.word	index@(.nv.constant0._Z20prepare_sorted_pairsPKjPKfP15TokenExpertPairPiii)
        /*0090*/ 	.short	0x0380
        /*0092*/ 	.short	0x0028


	//----- nvinfo : EIATTR_SW_WAR
	.align		4
.L_67:
        /*0094*/ 	.byte	0x04, 0x36
        /*0096*/ 	.short	(.L_69 - .L_68)
.L_68:
        /*0098*/ 	.word	0x00000008
.L_69:


//--------------------- .nv.callgraph             --------------------------
	.section	.nv.callgraph,"",@"SHT_CUDA_CALLGRAPH"
	.align	4
	.sectionentsize	8
	.align		4
        /*0000*/ 	.word	0x00000000
	.align		4
        /*0004*/ 	.word	0xffffffff
	.align		4
        /*0008*/ 	.word	0x00000000
	.align		4
        /*000c*/ 	.word	0xfffffffe
	.align		4
        /*0010*/ 	.word	0x00000000
	.align		4
        /*0014*/ 	.word	0xfffffffd
	.align		4
        /*0018*/ 	.word	0x00000000
	.align		4
        /*001c*/ 	.word	0xfffffffc


//--------------------- .nv.constant2._Z16fused_moe_kernelIfEvPKT_S2_S2_S2_PKfPKjPS0_iiiii --------------------------
	.section	.nv.constant2._Z16fused_moe_kernelIfEvPKT_S2_S2_S2_PKfPKjPS0_iiiii,"a",@progbits
	.sectionflags	@""
	.align	4
.nv.constant2._Z16fused_moe_kernelIfEvPKT_S2_S2_S2_PKfPKjPS0_iiiii:
        /*0000*/ 	.byte	0x90, 0x21, 0x00, 0x00, 0x00, 0x20, 0x00, 0x00, 0x30, 0x23, 0x00, 0x00, 0x20, 0x2b, 0x00, 0x00
        /*0010*/ 	.byte	0x00, 0x2d, 0x00, 0x00, 0xf0, 0x24, 0x00, 0x00


//--------------------- .text._Z16fused_moe_kernelIfEvPKT_S2_S2_S2_PKfPKjPS0_iiiii --------------------------
	.section	.text._Z16fused_moe_kernelIfEvPKT_S2_S2_S2_PKfPKjPS0_iiiii,"ax",@progbits
	.align	128
        .global         _Z16fused_moe_kernelIfEvPKT_S2_S2_S2_PKfPKjPS0_iiiii
        .type           _Z16fused_moe_kernelIfEvPKT_S2_S2_S2_PKfPKjPS0_iiiii,@function
        .size           _Z16fused_moe_kernelIfEvPKT_S2_S2_S2_PKfPKjPS0_iiiii,(.L_x_78 - _Z16fused_moe_kernelIfEvPKT_S2_S2_S2_PKfPKjPS0_iiiii)
        .other          _Z16fused_moe_kernelIfEvPKT_S2_S2_S2_PKfPKjPS0_iiiii,@"STO_CUDA_ENTRY STV_DEFAULT"
_Z16fused_moe_kernelIfEvPKT_S2_S2_S2_PKfPKjPS0_iiiii:
.text._Z16fused_moe_kernelIfEvPKT_S2_S2_S2_PKfPKjPS0_iiiii:
[----:B------:R-:W-:Y:S08]  /*0000*/  LDC R1, c[0x0][0x37c] ;  /* 0x0000df00ff017b82 */ /* 0x000ff00000000800 */
[----:B------:R-:W0:Y:S08]  /*0010*/  S2UR UR20, SR_CTAID.X ;  /* 0x00000000001479c3 */ /* 0x000e300000002500 */
[----:B------:R-:W0:Y:S02]  /*0020*/  LDC R0, c[0x0][0x3b8] ;  /* 0x0000ee00ff007b82 */ /* 0x000e240000000800 */
[----:B0-----:R-:W-:-:S13]  /*0030*/  ISETP.LE.AND P0, PT, R0, UR20, PT ;  /* 0x0000001400007c0c */ /* 0x001fda000bf03270 */
[----:B------:R-:W-:Y:S05]  /*0040*/  @P0 EXIT ;  /* 0x000000000000094d */ /* 0x000fea0003800000 */
[----:B------:R-:W0:Y:S01]  /*0050*/  S2R R3, SR_TID.X ;  /* 0x0000000000037919 */ /* 0x000e220000002100 */
[----:B------:R-:W0:Y:S01]  /*0060*/  LDCU UR7, c[0x0][0x3bc] ;  /* 0x00007780ff0777ac */ /* 0x000e220008000800 */
[----:B------:R-:W-:Y:S01]  /*0070*/  BSSY.RECONVERGENT B0, `(.L_x_0) ;  /* 0x0000055000007945 */ /* 0x000fe20003800200 */
[----:B------:R-:W1:Y:S01]  /*0080*/  LDCU UR19, c[0x0][0x360] ;  /* 0x00006c00ff1377ac */ /* 0x000e620008000800 */
[----:B------:R-:W2:Y:S01]  /*0090*/  LDCU.64 UR10, c[0x0][0x358] ;  /* 0x00006b00ff0a77ac */ /* 0x000ea20008000a00 */
[----:B0-----:R-:W-:-:S13]  /*00a0*/  ISETP.GE.AND P0, PT, R3, UR7, PT ;  /* 0x0000000703007c0c */ /* 0x001fda000bf06270 */
[----:B-12---:R-:W-:Y:S05]  /*00b0*/  @P0 BRA `(.L_x_1) ;  /* 0x0000000400400947 */ /* 0x006fea0003800000 */
[----:B------:R-:W0:Y:S01]  /*00c0*/  I2F.U32.RP R6, UR19 ;  /* 0x0000001300067d06 */ /* 0x000e220008209000 */
[----:B------:R-:W-:Y:S01]  /*00d0*/  VIADD R0, R3, UR19 ;  /* 0x0000001303007c36 */ /* 0x000fe20008000000 */
[----:B------:R-:W-:Y:S01]  /*00e0*/  ISETP.NE.U32.AND P3, PT, RZ, UR19, PT ;  /* 0x00000013ff007c0c */ /* 0x000fe2000bf65070 */
[----:B------:R-:W-:Y:S03]  /*00f0*/  BSSY.RECONVERGENT B1, `(.L_x_2) ;  /* 0x000002d000017945 */ /* 0x000fe60003800200 */
[C---:B------:R-:W-:Y:S02]  /*0100*/  ISETP.GE.U32.AND P1, PT, R0.reuse, UR7, PT ;  /* 0x0000000700007c0c */ /* 0x040fe4000bf26070 */
[----:B------:R-:W-:Y:S02]  /*0110*/  VIMNMX.U32 R7, PT, PT, R0, UR7, !PT ;  /* 0x0000000700077c48 */ /* 0x000fe4000ffe0000 */
[----:B------:R-:W-:-:S04]  /*0120*/  SEL R2, RZ, 0x1, P1 ;  /* 0x00000001ff027807 */ /* 0x000fc80000800000 */
[----:B------:R-:W-:Y:S01]  /*0130*/  IADD3 R7, PT, PT, R7, -R0, -R2 ;  /* 0x8000000007077210 */ /* 0x000fe20007ffe802 */
[----:B0-----:R-:W0:Y:S02]  /*0140*/  MUFU.RCP R6, R6 ;  /* 0x0000000600067308 */ /* 0x001e240000001000 */
[----:B0-----:R-:W-:-:S06]  /*0150*/  VIADD R4, R6, 0xffffffe ;  /* 0x0ffffffe06047836 */ /* 0x001fcc0000000000 */
[----:B------:R0:W1:Y:S02]  /*0160*/  F2I.FTZ.U32.TRUNC.NTZ R5, R4 ;  /* 0x0000000400057305 */ /* 0x000064000021f000 */
[----:B0-----:R-:W-:Y:S02]  /*0170*/  IMAD.MOV.U32 R4, RZ, RZ, RZ ;  /* 0x000000ffff047224 */ /* 0x001fe400078e00ff */
[----:B-1----:R-:W-:-:S04]  /*0180*/  IMAD.MOV R9, RZ, RZ, -R5 ;  /* 0x000000ffff097224 */ /* 0x002fc800078e0a05 */
[----:B------:R-:W-:-:S04]  /*0190*/  IMAD R9, R9, UR19, RZ ;  /* 0x0000001309097c24 */ /* 0x000fc8000f8e02ff */
[----:B------:R-:W-:-:S06]  /*01a0*/  IMAD.HI.U32 R6, R5, R9, R4 ;  /* 0x0000000905067227 */ /* 0x000fcc00078e0004 */
[----:B------:R-:W-:-:S04]  /*01b0*/  IMAD.HI.U32 R5, R6, R7, RZ ;  /* 0x0000000706057227 */ /* 0x000fc800078e00ff */
[----:B------:R-:W-:-:S04]  /*01c0*/  IMAD.MOV R0, RZ, RZ, -R5 ;  /* 0x000000ffff007224 */ /* 0x000fc800078e0a05 */
[----:B------:R-:W-:-:S05]  /*01d0*/  IMAD R7, R0, UR19, R7 ;  /* 0x0000001300077c24 */ /* 0x000fca000f8e0207 */
[----:B------:R-:W-:-:S13]  /*01e0*/  ISETP.GE.U32.AND P1, PT, R7, UR19, PT ;  /* 0x0000001307007c0c */ /* 0x000fda000bf26070 */
[----:B------:R-:W-:Y:S02]  /*01f0*/  @P1 VIADD R7, R7, -UR19 ;  /* 0x8000001307071c36 */ /* 0x000fe40008000000 */
[----:B------:R-:W-:-:S03]  /*0200*/  @P1 VIADD R5, R5, 0x1 ;  /* 0x0000000105051836 */ /* 0x000fc60000000000 */
[----:B------:R-:W-:-:S13]  /*0210*/  ISETP.GE.U32.AND P2, PT, R7, UR19, PT ;  /* 0x0000001307007c0c */ /* 0x000fda000bf46070 */
[----:B------:R-:W-:Y:S01]  /*0220*/  @P2 VIADD R5, R5, 0x1 ;  /* 0x0000000105052836 */ /* 0x000fe20000000000 */
[----:B------:R-:W-:-:S05]  /*0230*/  @!P3 LOP3.LUT R5, RZ, UR19, RZ, 0x33, !PT ;  /* 0x00000013ff05bc12 */ /* 0x000fca000f8e33ff */
[----:B------:R-:W-:-:S05]  /*0240*/  IMAD.IADD R2, R2, 0x1, R5 ;  /* 0x0000000102027824 */ /* 0x000fca00078e0205 */
[C---:B------:R-:W-:Y:S02]  /*0250*/  LOP3.LUT R0, R2.reuse, 0x3, RZ, 0xc0, !PT ;  /* 0x0000000302007812 */ /* 0x040fe400078ec0ff */
[----:B------:R-:W-:Y:S02]  /*0260*/  ISETP.GE.U32.AND P2, PT, R2, 0x3, PT ;  /* 0x000000030200780c */ /* 0x000fe40003f46070 */
[----:B------:R-:W-:Y:S01]  /*0270*/  ISETP.NE.AND P1, PT, R0, 0x3, PT ;  /* 0x000000030000780c */ /* 0x000fe20003f25270 */
[----:B------:R-:W-:-:S12]  /*0280*/  IMAD.MOV.U32 R0, RZ, RZ, R3 ;  /* 0x000000ffff007224 */ /* 0x000fd800078e0003 */
[----:B------:R-:W-:Y:S05]  /*0290*/  @!P1 BRA `(.L_x_3) ;  /* 0x0000000000489947 */ /* 0x000fea0003800000 */
[----:B------:R-:W0:Y:S01]  /*02a0*/  S2R R11, SR_CgaCtaId ;  /* 0x00000000000b7919 */ /* 0x000e220000008800 */
[----:B------:R-:W1:Y:S01]  /*02b0*/  LDC.64 R4, c[0x0][0x380] ;  /* 0x0000e000ff047b82 */ /* 0x000e620000000a00 */
[----:B------:R-:W-:Y:S01]  /*02c0*/  MOV R0, 0x400 ;  /* 0x0000040000007802 */ /* 0x000fe20000000f00 */
[----:B------:R-:W-:Y:S02]  /*02d0*/  VIADD R2, R2, 0x1 ;  /* 0x0000000102027836 */ /* 0x000fe40000000000 */
[----:B------:R-:W-:-:S03]  /*02e0*/  IMAD.MOV.U32 R9, RZ, RZ, RZ ;  /* 0x000000ffff097224 */ /* 0x000fc600078e00ff */
[----:B------:R-:W-:Y:S02]  /*02f0*/  LOP3.LUT R2, R2, 0x3, RZ, 0xc0, !PT ;  /* 0x0000000302027812 */ /* 0x000fe400078ec0ff */
[----:B0-----:R-:W-:Y:S02]  /*0300*/  LEA R11, R11, R0, 0x18 ;  /* 0x000000000b0b7211 */ /* 0x001fe400078ec0ff */
[----:B------:R-:W-:-:S07]  /*0310*/  MOV R0, R3 ;  /* 0x0000000300007202 */ /* 0x000fce0000000f00 */
.L_x_4:
[----:B------:R-:W-:-:S04]  /*0320*/  IMAD.U32 R7, RZ, RZ, UR7 ;  /* 0x00000007ff077e24 */ /* 0x000fc8000f8e00ff */
[----:B------:R-:W-:-:S04]  /*0330*/  IMAD R7, R7, UR20, R0 ;  /* 0x0000001407077c24 */ /* 0x000fc8000f8e0200 */
[----:B01----:R-:W-:-:S06]  /*0340*/  IMAD.WIDE R6, R7, 0x4, R4 ;  /* 0x0000000407067825 */ /* 0x003fcc00078e0204 */
[----:B------:R-:W2:Y:S01]  /*0350*/  LDG.E R6, desc[UR10][R6.64] ;  /* 0x0000000a06067981 */ /* 0x000ea2000c1e1900 */
[C---:B------:R-:W-:Y:S02]  /*0360*/  IMAD R13, R0.reuse, 0x4, R11 ;  /* 0x00000004000d7824 */ /* 0x040fe400078e020b */
[----:B------:R-:W-:Y:S02]  /*0370*/  VIADD R9, R9, 0x1 ;  /* 0x0000000109097836 */ /* 0x000fe40000000000 */
[----:B------:R-:W-:-:S03]  /*0380*/  VIADD R0, R0, UR19 ;  /* 0x0000001300007c36 */ /* 0x000fc60008000000 */
[----:B------:R-:W-:Y:S01]  /*0390*/  ISETP.NE.AND P1, PT, R9, R2, PT ;  /* 0x000000020900720c */ /* 0x000fe20003f25270 */
[----:B--2---:R0:W-:-:S12]  /*03a0*/  STS [R13], R6 ;  /* 0x000000060d007388 */ /* 0x0041d80000000800 */
[----:B------:R-:W-:Y:S05]  /*03b0*/  @P1 BRA `(.L_x_4) ;  /* 0xfffffffc00d81947 */ /* 0x000fea000383ffff */
.L_x_3:
[----:B------:R-:W-:Y:S05]  /*03c0*/  BSYNC.RECONVERGENT B1 ;  /* 0x0000000000017941 */ /* 0x000fea0003800200 */
.L_x_2:
[----:B------:R-:W-:Y:S05]  /*03d0*/  @!P2 BRA `(.L_x_1) ;  /* 0x000000000078a947 */ /* 0x000fea0003800000 */
[----:B------:R-:W1:Y:S01]  /*03e0*/  S2R R7, SR_CgaCtaId ;  /* 0x0000000000077919 */ /* 0x000e620000008800 */
[----:B------:R-:W2:Y:S01]  /*03f0*/  LDC.64 R4, c[0x0][0x380] ;  /* 0x0000e000ff047b82 */ /* 0x000ea20000000a00 */
[----:B------:R-:W-:Y:S01]  /*0400*/  MOV R2, 0x400 ;  /* 0x0000040000027802 */ /* 0x000fe20000000f00 */
[----:B------:R-:W-:-:S04]  /*0410*/  IMAD.U32 R15, RZ, RZ, UR19 ;  /* 0x00000013ff0f7e24 */ /* 0x000fc8000f8e00ff */
[----:B------:R-:W-:Y:S01]  /*0420*/  IMAD.SHL.U32 R15, R15, 0x4, RZ ;  /* 0x000000040f0f7824 */ /* 0x000fe200078e00ff */
[----:B-1----:R-:W-:-:S07]  /*0430*/  LEA R19, R7, R2, 0x18 ;  /* 0x0000000207137211 */ /* 0x002fce00078ec0ff */
.L_x_5:
[----:B0-----:R-:W-:-:S04]  /*0440*/  IMAD.U32 R13, RZ, RZ, UR7 ;  /* 0x00000007ff0d7e24 */ /* 0x001fc8000f8e00ff */
[----:B------:R-:W-:-:S04]  /*0450*/  IMAD R13, R13, UR20, R0 ;  /* 0x000000140d0d7c24 */ /* 0x000fc8000f8e0200 */
[----:B-12---:R-:W-:-:S03]  /*0460*/  IMAD.WIDE R12, R13, 0x4, R4 ;  /* 0x000000040d0c7825 */ /* 0x006fc600078e0204 */
[----:B------:R-:W-:-:S03]  /*0470*/  IADD3 R6, P1, PT, R12, R15, RZ ;  /* 0x0000000f0c067210 */ /* 0x000fc60007f3e0ff */
[----:B------:R-:W2:Y:S02]  /*0480*/  LDG.E R12, desc[UR10][R12.64] ;  /* 0x0000000a0c0c7981 */ /* 0x000ea4000c1e1900 */
[----:B------:R-:W-:Y:S01]  /*0490*/  IMAD.X R7, RZ, RZ, R13, P1 ;  /* 0x000000ffff077224 */ /* 0x000fe200008e060d */
[----:B------:R-:W-:-:S04]  /*04a0*/  IADD3 R8, P1, PT, R15, R6, RZ ;  /* 0x000000060f087210 */ /* 0x000fc80007f3e0ff */
[----:B------:R-:W3:Y:S01]  /*04b0*/  LDG.E R6, desc[UR10][R6.64] ;  /* 0x0000000a06067981 */ /* 0x000ee2000c1e1900 */
[----:B------:R-:W-:Y:S01]  /*04c0*/  IMAD.X R9, RZ, RZ, R7, P1 ;  /* 0x000000ffff097224 */ /* 0x000fe200008e0607 */
[----:B------:R-:W-:-:S04]  /*04d0*/  IADD3 R10, P1, PT, R15, R8, RZ ;  /* 0x000000080f0a7210 */ /* 0x000fc80007f3e0ff */
[----:B------:R-:W4:Y:S01]  /*04e0*/  LDG.E R8, desc[UR10][R8.64] ;  /* 0x0000000a08087981 */ /* 0x000f22000c1e1900 */
[----:B------:R-:W-:-:S05]  /*04f0*/  IMAD.X R11, RZ, RZ, R9, P1 ;  /* 0x000000ffff0b7224 */ /* 0x000fca00008e0609 */
[----:B------:R-:W5:Y:S01]  /*0500*/  LDG.E R10, desc[UR10][R10.64] ;  /* 0x0000000a0a0a7981 */ /* 0x000f62000c1e1900 */
[----:B------:R-:W-:-:S05]  /*0510*/  IMAD R16, R0, 0x4, R19 ;  /* 0x0000000400107824 */ /* 0x000fca00078e0213 */
[----:B------:R-:W-:-:S05]  /*0520*/  IADD3 R2, PT, PT, R16, R15, RZ ;  /* 0x0000000f10027210 */ /* 0x000fca0007ffe0ff */
[----:B------:R-:W-:-:S04]  /*0530*/  IMAD.IADD R14, R15, 0x1, R2 ;  /* 0x000000010f0e7824 */ /* 0x000fc800078e0202 */
[C---:B------:R-:W-:Y:S02]  /*0540*/  IMAD.IADD R17, R15.reuse, 0x1, R14 ;  /* 0x000000010f117824 */ /* 0x040fe400078e020e */
[----:B------:R-:W-:-:S05]  /*0550*/  IMAD.IADD R0, R15, 0x1, R0 ;  /* 0x000000010f007824 */ /* 0x000fca00078e0200 */
[----:B------:R-:W-:Y:S01]  /*0560*/  ISETP.GE.AND P1, PT, R0, UR7, PT ;  /* 0x0000000700007c0c */ /* 0x000fe2000bf26270 */
[----:B--2---:R1:W-:Y:S04]  /*0570*/  STS [R16], R12 ;  /* 0x0000000c10007388 */ /* 0x0043e80000000800 */
[----:B---3--:R1:W-:Y:S04]  /*0580*/  STS [R2], R6 ;  /* 0x0000000602007388 */ /* 0x0083e80000000800 */
[----:B----4-:R1:W-:Y:S04]  /*0590*/  STS [R14], R8 ;  /* 0x000000080e007388 */ /* 0x0103e80000000800 */
[----:B-----5:R1:W-:Y:S01]  /*05a0*/  STS [R17], R10 ;  /* 0x0000000a11007388 */ /* 0x0203e20000000800 */
[----:B------:R-:W-:Y:S05]  /*05b0*/  @!P1 BRA `(.L_x_5) ;  /* 0xfffffffc00a09947 */ /* 0x000fea000383ffff */
.L_x_1:
[----:B------:R-:W-:Y:S05]  /*05c0*/  BSYNC.RECONVERGENT B0 ;  /* 0x0000000000007941 */ /* 0x000fea0003800200 */
.L_x_0:
[----:B------:R-:W-:Y:S06]  /*05d0*/  BAR.SYNC.DEFER_BLOCKING 0x0 ;  /* 0x0000000000007b1d */ /* 0x000fec0000010000 */
[----:B------:R-:W-:Y:S04]  /*05e0*/  BSSY.RECONVERGENT B0, `(.L_x_6) ;  /* 0x0000042000007945 */ /* 0x000fe80003800200 */
[----:B------:R-:W-:Y:S05]  /*05f0*/  @P0 BRA `(.L_x_7) ;  /* 0x0000000400000947 */ /* 0x000fea0003800000 */
[----:B01----:R-:W0:Y:S01]  /*0600*/  I2F.U32.RP R6, UR19 ;  /* 0x0000001300067d06 */ /* 0x003e220008209000 */
        /* <DEDUP_REMOVED lines=22> */
[----:B------:R-:W-:-:S04]  /*0770*/  @!P2 LOP3.LUT R5, RZ, UR19, RZ, 0x33, !PT ;  /* 0x00000013ff05ac12 */ /* 0x000fc8000f8e33ff */
[----:B------:R-:W-:-:S04]  /*0780*/  IADD3 R2, PT, PT, R2, R5, RZ ;  /* 0x0000000502027210 */ /* 0x000fc80007ffe0ff */
[C---:B------:R-:W-:Y:S02]  /*0790*/  LOP3.LUT R0, R2.reuse, 0x3, RZ, 0xc0, !PT ;  /* 0x0000000302007812 */ /* 0x040fe400078ec0ff */
[----:B------:R-:W-:Y:S02]  /*07a0*/  ISETP.GE.U32.AND P1, PT, R2, 0x3, PT ;  /* 0x000000030200780c */ /* 0x000fe40003f26070 */
[----:B------:R-:W-:Y:S01]  /*07b0*/  ISETP.NE.AND P0, PT, R0, 0x3, PT ;  /* 0x000000030000780c */ /* 0x000fe20003f05270 */
[----:B------:R-:W-:-:S12]  /*07c0*/  IMAD.MOV.U32 R0, RZ, RZ, R3 ;  /* 0x000000ffff007224 */ /* 0x000fd800078e0003 */
[----:B------:R-:W-:Y:S05]  /*07d0*/  @!P0 BRA `(.L_x_9) ;  /* 0x0000000000348947 */ /* 0x000fea0003800000 */
[----:B------:R-:W0:Y:S01]  /*07e0*/  LDC.64 R6, c[0x0][0x3b0] ;  /* 0x0000ec00ff067b82 */ /* 0x000e220000000a00 */
[----:B------:R-:W-:Y:S02]  /*07f0*/  VIADD R4, R2, 0x1 ;  /* 0x0000000102047836 */ /* 0x000fe40000000000 */
[----:B------:R-:W-:Y:S02]  /*0800*/  IMAD.MOV.U32 R2, RZ, RZ, RZ ;  /* 0x000000ffff027224 */ /* 0x000fe400078e00ff */
[----:B------:R-:W-:Y:S01]  /*0810*/  IMAD.MOV.U32 R0, RZ, RZ, R3 ;  /* 0x000000ffff007224 */ /* 0x000fe200078e0003 */
[----:B------:R-:W-:-:S07]  /*0820*/  LOP3.LUT R9, R4, 0x3, RZ, 0xc0, !PT ;  /* 0x0000000304097812 */ /* 0x000fce00078ec0ff */
.L_x_10:
[----:B-1----:R-:W-:Y:S02]  /*0830*/  IMAD.U32 R5, RZ, RZ, UR7 ;  /* 0x00000007ff057e24 */ /* 0x002fe4000f8e00ff */
[----:B------:R-:W-:Y:S02]  /*0840*/  VIADD R2, R2, 0x1 ;  /* 0x0000000102027836 */ /* 0x000fe40000000000 */
[----:B------:R-:W-:Y:S02]  /*0850*/  IMAD R5, R5, UR20, R0 ;  /* 0x0000001405057c24 */ /* 0x000fe4000f8e0200 */
[----:B------:R-:W-:Y:S01]  /*0860*/  VIADD R0, R0, UR19 ;  /* 0x0000001300007c36 */ /* 0x000fe20008000000 */
[----:B------:R-:W-:Y:S01]  /*0870*/  ISETP.NE.AND P0, PT, R2, R9, PT ;  /* 0x000000090200720c */ /* 0x000fe20003f05270 */
[----:B0-----:R-:W-:-:S05]  /*0880*/  IMAD.WIDE R4, R5, 0x4, R6 ;  /* 0x0000000405047825 */ /* 0x001fca00078e0206 */
[----:B------:R1:W-:Y:S07]  /*0890*/  STG.E desc[UR10][R4.64], RZ ;  /* 0x000000ff04007986 */ /* 0x0003ee000c10190a */
[----:B------:R-:W-:Y:S05]  /*08a0*/  @P0 BRA `(.L_x_10) ;  /* 0xfffffffc00e00947 */ /* 0x000fea000383ffff */
.L_x_9:
[----:B------:R-:W-:Y:S05]  /*08b0*/  BSYNC.RECONVERGENT B1 ;  /* 0x0000000000017941 */ /* 0x000fea0003800200 */
.L_x_8:
[----:B------:R-:W-:Y:S05]  /*08c0*/  @!P1 BRA `(.L_x_7) ;  /* 0x00000000004c9947 */ /* 0x000fea0003800000 */
[----:B------:R-:W0:Y:S01]  /*08d0*/  LDC.64 R10, c[0x0][0x3b0] ;  /* 0x0000ec00ff0a7b82 */ /* 0x000e220000000a00 */
[----:B------:R-:W-:-:S04]  /*08e0*/  IMAD.U32 R15, RZ, RZ, UR19 ;  /* 0x00000013ff0f7e24 */ /* 0x000fc8000f8e00ff */
[----:B------:R-:W-:-:S07]  /*08f0*/  IMAD.SHL.U32 R15, R15, 0x4, RZ ;  /* 0x000000040f0f7824 */ /* 0x000fce00078e00ff */
.L_x_11:
[----:B--2---:R-:W-:-:S04]  /*0900*/  IMAD.U32 R13, RZ, RZ, UR7 ;  /* 0x00000007ff0d7e24 */ /* 0x004fc8000f8e00ff */
[--C-:B------:R-:W-:Y:S02]  /*0910*/  IMAD R13, R13, UR20, R0.reuse ;  /* 0x000000140d0d7c24 */ /* 0x100fe4000f8e0200 */
[----:B------:R-:W-:Y:S02]  /*0920*/  IMAD.IADD R0, R15, 0x1, R0 ;  /* 0x000000010f007824 */ /* 0x000fe400078e0200 */
[----:B0-----:R-:W-:-:S03]  /*0930*/  IMAD.WIDE R12, R13, 0x4, R10 ;  /* 0x000000040d0c7825 */ /* 0x001fc600078e020a */
[C---:B-1----:R-:W-:Y:S02]  /*0940*/  IADD3 R4, P0, PT, R15.reuse, R12, RZ ;  /* 0x0000000c0f047210 */ /* 0x042fe40007f1e0ff */
[----:B------:R2:W-:Y:S03]  /*0950*/  STG.E desc[UR10][R12.64], RZ ;  /* 0x000000ff0c007986 */ /* 0x0005e6000c10190a */
[----:B------:R-:W-:Y:S01]  /*0960*/  IMAD.X R5, RZ, RZ, R13, P0 ;  /* 0x000000ffff057224 */ /* 0x000fe200000e060d */
[----:B------:R-:W-:-:S04]  /*0970*/  IADD3 R6, P0, PT, R15, R4, RZ ;  /* 0x000000040f067210 */ /* 0x000fc80007f1e0ff */
[----:B------:R-:W-:Y:S01]  /*0980*/  IADD3.X R7, PT, PT, RZ, R5, RZ, P0, !PT ;  /* 0x00000005ff077210 */ /* 0x000fe200007fe4ff */
[----:B------:R2:W-:Y:S01]  /*0990*/  STG.E desc[UR10][R4.64], RZ ;  /* 0x000000ff04007986 */ /* 0x0005e2000c10190a */
[----:B------:R-:W-:-:S03]  /*09a0*/  IADD3 R8, P0, PT, R15, R6, RZ ;  /* 0x000000060f087210 */ /* 0x000fc60007f1e0ff */
[----:B------:R2:W-:Y:S02]  /*09b0*/  STG.E desc[UR10][R6.64], RZ ;  /* 0x000000ff06007986 */ /* 0x0005e4000c10190a */
[----:B------:R-:W-:Y:S01]  /*09c0*/  IMAD.X R9, RZ, RZ, R7, P0 ;  /* 0x000000ffff097224 */ /* 0x000fe200000e0607 */
[----:B------:R-:W-:-:S04]  /*09d0*/  ISETP.GE.AND P0, PT, R0, UR7, PT ;  /* 0x0000000700007c0c */ /* 0x000fc8000bf06270 */
[----:B------:R2:W-:Y:S09]  /*09e0*/  STG.E desc[UR10][R8.64], RZ ;  /* 0x000000ff08007986 */ /* 0x0005f2000c10190a */
[----:B------:R-:W-:Y:S05]  /*09f0*/  @!P0 BRA `(.L_x_11) ;  /* 0xfffffffc00c08947 */ /* 0x000fea000383ffff */
.L_x_7:
[----:B------:R-:W-:Y:S05]  /*0a00*/  BSYNC.RECONVERGENT B0 ;  /* 0x0000000000007941 */ /* 0x000fea0003800200 */
.L_x_6:
[----:B------:R-:W3:Y:S08]  /*0a10*/  LDC R0, c[0x0][0x3c4] ;  /* 0x0000f100ff007b82 */ /* 0x000ef00000000800 */
[----:B------:R-:W-:Y:S01]  /*0a20*/  BAR.SYNC.DEFER_BLOCKING 0x0 ;  /* 0x0000000000007b1d */ /* 0x000fe20000010000 */
[----:B---3--:R-:W-:-:S13]  /*0a30*/  ISETP.GE.AND P0, PT, R0, 0x1, PT ;  /* 0x000000010000780c */ /* 0x008fda0003f06270 */
[----:B------:R-:W-:Y:S05]  /*0a40*/  @!P0 EXIT ;  /* 0x000000000000894d */ /* 0x000fea0003800000 */
[----:B--2---:R-:W2:Y:S01]  /*0a50*/  I2F.U32.RP R7, UR19 ;  /* 0x0000001300077d06 */ /* 0x004ea20008209000 */
[----:B------:R-:W3:Y:S01]  /*0a60*/  LDCU UR5, c[0x0][0x3c0] ;  /* 0x00007800ff0577ac */ /* 0x000ee20008000800 */
[----:B01----:R-:W-:Y:S01]  /*0a70*/  VIADD R6, R3, UR19 ;  /* 0x0000001303067c36 */ /* 0x003fe20008000000 */
[----:B------:R-:W0:Y:S01]  /*0a80*/  S2UR UR6, SR_CgaCtaId ;  /* 0x00000000000679c3 */ /* 0x000e220000008800 */
[----:B------:R-:W-:Y:S01]  /*0a90*/  ISETP.NE.U32.AND P4, PT, RZ, UR19, PT ;  /* 0x00000013ff007c0c */ /* 0x000fe2000bf85070 */
[----:B------:R-:W-:Y:S01]  /*0aa0*/  UMOV UR4, 0x400 ;  /* 0x0000040000047882 */ /* 0x000fe20000000000 */
[----:B------:R-:W-:Y:S02]  /*0ab0*/  UIADD3 UR18, UPT, UPT, UR7, -0x1, URZ ;  /* 0xffffffff07127890 */ /* 0x000fe4000fffe0ff */
[C---:B------:R-:W-:Y:S01]  /*0ac0*/  ISETP.GE.AND P1, PT, R6.reuse, UR7, PT ;  /* 0x0000000706007c0c */ /* 0x040fe2000bf26270 */
[----:B------:R-:W-:Y:S02]  /*0ad0*/  ULOP3.LUT UR17, UR7, 0x7, URZ, 0xc0, !UPT ;  /* 0x0000000707117892 */ /* 0x000fe4000f8ec0ff */
[C---:B------:R-:W-:Y:S01]  /*0ae0*/  VIMNMX R2, PT, PT, R6.reuse, UR7, !PT ;  /* 0x0000000706027c48 */ /* 0x040fe2000ffe0100 */
[----:B------:R-:W-:Y:S01]  /*0af0*/  ULOP3.LUT UR16, UR7, 0x3, URZ, 0xc0, !UPT ;  /* 0x0000000307107892 */ /* 0x000fe2000f8ec0ff */
[----:B------:R-:W-:Y:S01]  /*0b00*/  SEL R9, RZ, 0x1, P1 ;  /* 0x00000001ff097807 */ /* 0x000fe20000800000 */
[----:B------:R-:W-:Y:S01]  /*0b10*/  ULOP3.LUT UR9, UR7, 0x7ffffff8, URZ, 0xc0, !UPT ;  /* 0x7ffffff807097892 */ /* 0x000fe2000f8ec0ff */
[----:B--2---:R-:W1:Y:S01]  /*0b20*/  MUFU.RCP R7, R7 ;  /* 0x0000000700077308 */ /* 0x004e620000001000 */
[----:B---3--:R-:W-:Y:S01]  /*0b30*/  ISETP.GE.AND P0, PT, R6, UR5, PT ;  /* 0x0000000506007c0c */ /* 0x008fe2000bf06270 */
[----:B------:R-:W-:-:S02]  /*0b40*/  ULOP3.LUT UR21, UR5, 0x7, URZ, 0xc0, !UPT ;  /* 0x0000000705157892 */ /* 0x000fc4000f8ec0ff */
[----:B------:R-:W-:Y:S01]  /*0b50*/  VIMNMX R0, PT, PT, R6, UR5, !PT ;  /* 0x0000000506007c48 */ /* 0x000fe2000ffe0100 */
[----:B------:R-:W-:Y:S02]  /*0b60*/  ULOP3.LUT UR22, UR5, 0x3, URZ, 0xc0, !UPT ;  /* 0x0000000305167892 */ /* 0x000fe4000f8ec0ff */
[----:B------:R-:W-:Y:S02]  /*0b70*/  ULOP3.LUT UR5, UR5, 0x7ffffff8, URZ, 0xc0, !UPT ;  /* 0x7ffffff805057892 */ /* 0x000fe4000f8ec0ff */
[----:B0-----:R-:W-:-:S04]  /*0b80*/  ULEA UR4, UR6, UR4, 0x18 ;  /* 0x0000000406047291 */ /* 0x001fc8000f8ec0ff */
[----:B------:R-:W-:Y:S01]  /*0b90*/  ULEA UR4, UR7, UR4, 0x2 ;  /* 0x0000000407047291 */ /* 0x000fe2000f8e10ff */
[----:B-1----:R-:W-:Y:S01]  /*0ba0*/  VIADD R4, R7, 0xffffffe ;  /* 0x0ffffffe07047836 */ /* 0x002fe20000000000 */
[----:B------:R-:W-:-:S03]  /*0bb0*/  SEL R7, RZ, 0x1, P0 ;  /* 0x00000001ff077807 */ /* 0x000fc60000000000 */
[----:B------:R0:W1:Y:S01]  /*0bc0*/  F2I.FTZ.U32.TRUNC.NTZ R5, R4 ;  /* 0x0000000400057305 */ /* 0x000062000021f000 */
[----:B------:R-:W-:Y:S01]  /*0bd0*/  IADD3 R0, PT, PT, R0, -R6, -R7 ;  /* 0x8000000600007210 */ /* 0x000fe20007ffe807 */
[----:B0-----:R-:W-:Y:S02]  /*0be0*/  IMAD.MOV.U32 R4, RZ, RZ, RZ ;  /* 0x000000ffff047224 */ /* 0x001fe400078e00ff */
[----:B-1----:R-:W-:-:S04]  /*0bf0*/  IMAD.MOV R11, RZ, RZ, -R5 ;  /* 0x000000ffff0b7224 */ /* 0x002fc800078e0a05 */
[----:B------:R-:W-:-:S04]  /*0c00*/  IMAD R11, R11, UR19, RZ ;  /* 0x000000130b0b7c24 */ /* 0x000fc8000f8e02ff */
[----:B------:R-:W-:Y:S01]  /*0c10*/  IMAD.HI.U32 R5, R5, R11, R4 ;  /* 0x0000000b05057227 */ /* 0x000fe200078e0004 */
[----:B------:R-:W-:-:S05]  /*0c20*/  IADD3 R4, PT, PT, R2, -R6, -R9 ;  /* 0x8000000602047210 */ /* 0x000fca0007ffe809 */
[----:B------:R-:W-:-:S04]  /*0c30*/  IMAD.HI.U32 R2, R5, R0, RZ ;  /* 0x0000000005027227 */ /* 0x000fc800078e00ff */
[----:B------:R-:W-:-:S04]  /*0c40*/  IMAD.HI.U32 R5, R5, R4, RZ ;  /* 0x0000000405057227 */ /* 0x000fc800078e00ff */
[----:B------:R-:W-:Y:S02]  /*0c50*/  IMAD.MOV R11, RZ, RZ, -R2 ;  /* 0x000000ffff0b7224 */ /* 0x000fe400078e0a02 */
[----:B------:R-:W-:Y:S02]  /*0c60*/  IMAD.MOV R13, RZ, RZ, -R5 ;  /* 0x000000ffff0d7224 */ /* 0x000fe400078e0a05 */
[----:B------:R-:W-:Y:S02]  /*0c70*/  IMAD R0, R11, UR19, R0 ;  /* 0x000000130b007c24 */ /* 0x000fe4000f8e0200 */
[----:B------:R-:W-:-:S03]  /*0c80*/  IMAD R4, R13, UR19, R4 ;  /* 0x000000130d047c24 */ /* 0x000fc6000f8e0204 */
[----:B------:R-:W-:Y:S02]  /*0c90*/  ISETP.GE.U32.AND P0, PT, R0, UR19, PT ;  /* 0x0000001300007c0c */ /* 0x000fe4000bf06070 */
[----:B------:R-:W-:-:S11]  /*0ca0*/  ISETP.GE.U32.AND P2, PT, R4, UR19, PT ;  /* 0x0000001304007c0c */ /* 0x000fd6000bf46070 */
[----:B------:R-:W-:Y:S02]  /*0cb0*/  @P0 VIADD R0, R0, -UR19 ;  /* 0x8000001300000c36 */ /* 0x000fe40008000000 */
[----:B------:R-:W-:Y:S01]  /*0cc0*/  @P2 VIADD R4, R4, -UR19 ;  /* 0x8000001304042c36 */ /* 0x000fe20008000000 */
[----:B------:R-:W-:Y:S01]  /*0cd0*/  @P2 IADD3 R5, PT, PT, R5, 0x1, RZ ;  /* 0x0000000105052810 */ /* 0x000fe20007ffe0ff */
[----:B------:R-:W-:Y:S01]  /*0ce0*/  @P0 VIADD R2, R2, 0x1 ;  /* 0x0000000102020836 */ /* 0x000fe20000000000 */
[----:B------:R-:W-:Y:S02]  /*0cf0*/  ISETP.GE.U32.AND P1, PT, R0, UR19, PT ;  /* 0x0000001300007c0c */ /* 0x000fe4000bf26070 */
[----:B------:R-:W-:Y:S02]  /*0d00*/  ISETP.GE.U32.AND P3, PT, R4, UR19, PT ;  /* 0x0000001304007c0c */ /* 0x000fe4000bf66070 */
[----:B------:R-:W-:-:S09]  /*0d10*/  LOP3.LUT R4, RZ, UR19, RZ, 0x33, !PT ;  /* 0x00000013ff047c12 */ /* 0x000fd2000f8e33ff */
[----:B------:R-:W-:Y:S02]  /*0d20*/  @P1 VIADD R2, R2, 0x1 ;  /* 0x0000000102021836 */ /* 0x000fe40000000000 */
[----:B------:R-:W-:-:S03]  /*0d30*/  @P3 VIADD R5, R5, 0x1 ;  /* 0x0000000105053836 */ /* 0x000fc60000000000 */
[C---:B------:R-:W-:Y:S02]  /*0d40*/  SEL R0, R4.reuse, R2, !P4 ;  /* 0x0000000204007207 */ /* 0x040fe40006000000 */
[----:B------:R-:W-:Y:S01]  /*0d50*/  SEL R2, R4, R5, !P4 ;  /* 0x0000000504027207 */ /* 0x000fe20006000000 */
[----:B------:R-:W-:Y:S02]  /*0d60*/  IMAD.MOV.U32 R4, RZ, RZ, RZ ;  /* 0x000000ffff047224 */ /* 0x000fe400078e00ff */
[----:B------:R-:W-:Y:S02]  /*0d70*/  IMAD.IADD R0, R7, 0x1, R0 ;  /* 0x0000000107007824 */ /* 0x000fe400078e0200 */
[----:B------:R-:W-:-:S07]  /*0d80*/  IMAD.IADD R2, R9, 0x1, R2 ;  /* 0x0000000109027824 */ /* 0x000fce00078e0202 */
.L_x_56:
[----:B01----:R-:W0:Y:S01]  /*0d90*/  LDC.64 R6, c[0x0][0x3c0] ;  /* 0x0000f000ff067b82 */ /* 0x003e220000000a00 */
[----:B------:R-:W1:Y:S01]  /*0da0*/  LDCU UR7, c[0x0][0x3bc] ;  /* 0x00007780ff0777ac */ /* 0x000e620008000800 */
[----:B------:R-:W1:Y:S06]  /*0db0*/  LDCU UR25, c[0x0][0x3c0] ;  /* 0x00007800ff1977ac */ /* 0x000e6c0008000800 */
[----:B--2---:R-:W2:Y:S01]  /*0dc0*/  LDC.64 R8, c[0x0][0x3a8] ;  /* 0x0000ea00ff087b82 */ /* 0x004ea20000000a00 */
[----:B------:R-:W3:Y:S01]  /*0dd0*/  LDCU.64 UR12, c[0x0][0x388] ;  /* 0x00007100ff0c77ac */ /* 0x000ee20008000a00 */
[----:B------:R-:W4:Y:S06]  /*0de0*/  LDCU.64 UR14, c[0x0][0x390] ;  /* 0x00007200ff0e77ac */ /* 0x000f2c0008000a00 */
[----:B------:R-:W5:Y:S01]  /*0df0*/  LDC.64 R10, c[0x0][0x3a0] ;  /* 0x0000e800ff0a7b82 */ /* 0x000f620000000a00 */
[----:B0-----:R-:W-:-:S04]  /*0e00*/  IMAD R5, R7, UR20, R4 ;  /* 0x0000001407057c24 */ /* 0x001fc8000f8e0204 */
[----:B--2---:R-:W-:-:S06]  /*0e10*/  IMAD.WIDE.U32 R8, R5, 0x4, R8 ;  /* 0x0000000405087825 */ /* 0x004fcc00078e0008 */
[----:B------:R-:W2:Y:S01]  /*0e20*/  LDG.E R8, desc[UR10][R8.64] ;  /* 0x0000000a08087981 */ /* 0x000ea2000c1e1900 */
[----:B-----5:R-:W-:-:S06]  /*0e30*/  IMAD.WIDE.U32 R10, R5, 0x4, R10 ;  /* 0x00000004050a7825 */ /* 0x020fcc00078e000a */
[----:B------:R-:W5:Y:S01]  /*0e40*/  LDG.E R10, desc[UR10][R10.64] ;  /* 0x0000000a0a0a7981 */ /* 0x000f62000c1e1900 */
[----:B------:R-:W-:Y:S01]  /*0e50*/  ISETP.GE.AND P0, PT, R3, R6, PT ;  /* 0x000000060300720c */ /* 0x000fe20003f06270 */
[----:B-1----:R-:W-:Y:S01]  /*0e60*/  UIMAD UR7, UR7, UR25, URZ ;  /* 0x00000019070772a4 */ /* 0x002fe2000f8e02ff */
[----:B------:R-:W-:Y:S01]  /*0e70*/  VIADD R4, R4, 0x1 ;  /* 0x0000000104047836 */ /* 0x000fe20000000000 */
[----:B------:R-:W-:Y:S04]  /*0e80*/  BSSY.RECONVERGENT B0, `(.L_x_12) ;  /* 0x0000203000007945 */ /* 0x000fe80003800200 */
[----:B------:R-:W-:Y:S02]  /*0e90*/  ISETP.NE.AND P2, PT, R4, R7, PT ;  /* 0x000000070400720c */ /* 0x000fe40003f45270 */
[----:B--2---:R-:W-:-:S02]  /*0ea0*/  R2UR UR6, R8 ;  /* 0x00000000080672ca */ /* 0x004fc400000e0000 */
[----:B-----5:R-:W-:-:S11]  /*0eb0*/  R2UR UR23, R10 ;  /* 0x000000000a1772ca */ /* 0x020fd600000e0000 */
[----:B------:R-:W-:-:S04]  /*0ec0*/  UIMAD UR7, UR7, UR6, URZ ;  /* 0x00000006070772a4 */ /* 0x000fc8000f8e02ff */
[----:B------:R-:W-:Y:S01]  /*0ed0*/  USHF.R.S32.HI UR24, URZ, 0x1f, UR7 ;  /* 0x0000001fff187899 */ /* 0x000fe20008011407 */
[----:B---34-:R-:W-:Y:S11]  /*0ee0*/  @P0 BRA `(.L_x_13) ;  /* 0x0000001c00f00947 */ /* 0x018ff60003800000 */
[----:B------:R-:W0:Y:S02]  /*0ef0*/  LDCU UR6, c[0x0][0x3bc] ;  /* 0x00007780ff0677ac */ /* 0x000e240008000800 */
[----:B0-----:R-:W-:-:S09]  /*0f00*/  UISETP.GE.AND UP0, UPT, UR6, 0x1, UPT ;  /* 0x000000010600788c */ /* 0x001fd2000bf06270 */
[----:B------:R-:W-:Y:S05]  /*0f10*/  BRA.U !UP0, `(.L_x_14) ;  /* 0x0000001508307547 */ /* 0x000fea000b800000 */
[----:B------:R-:W-:Y:S01]  /*0f20*/  BSSY.RECONVERGENT B1, `(.L_x_15) ;  /* 0x000014a000017945 */ /* 0x000fe20003800200 */
[----:B------:R-:W-:-:S07]  /*0f30*/  IMAD.MOV.U32 R5, RZ, RZ, R3 ;  /* 0x000000ffff057224 */ /* 0x000fce00078e0003 */
.L_x_24:
[----:B------:R-:W-:Y:S01]  /*0f40*/  UISETP.GE.U32.AND UP0, UPT, UR18, 0x7, UPT ;  /* 0x000000071200788c */ /* 0x000fe2000bf06070 */
[----:B------:R-:W-:Y:S01]  /*0f50*/  CS2R R12, SRZ ;  /* 0x00000000000c7805 */ /* 0x000fe2000001ff00 */
[----:B------:R-:W-:-:S07]  /*0f60*/  IMAD.MOV.U32 R18, RZ, RZ, RZ ;  /* 0x000000ffff127224 */ /* 0x000fce00078e00ff */
[----:B------:R-:W-:Y:S05]  /*0f70*/  BRA.U !UP0, `(.L_x_16) ;  /* 0x0000000908007547 */ /* 0x000fea000b800000 */
[----:B------:R-:W0:Y:S01]  /*0f80*/  S2UR UR8, SR_CgaCtaId ;  /* 0x00000000000879c3 */ /* 0x000e220000008800 */
[----:B------:R-:W-:Y:S01]  /*0f90*/  UMOV UR6, 0x400 ;  /* 0x0000040000067882 */ /* 0x000fe20000000000 */
[----:B------:R-:W-:Y:S01]  /*0fa0*/  UIADD3 UR26, UPT, UPT, -UR9, URZ, URZ ;  /* 0x000000ff091a7290 */ /* 0x000fe2000fffe1ff */
[----:B------:R-:W-:Y:S02]  /*0fb0*/  IMAD.MOV.U32 R12, RZ, RZ, RZ ;  /* 0x000000ffff0c7224 */ /* 0x000fe400078e00ff */
[----:B------:R-:W-:-:S03]  /*0fc0*/  IMAD.MOV.U32 R18, RZ, RZ, R5 ;  /* 0x000000ffff127224 */ /* 0x000fc600078e0005 */
[----:B------:R-:W1:Y:S01]  /*0fd0*/  LDC R16, c[0x0][0x3c0] ;  /* 0x0000f000ff107b82 */ /* 0x000e620000000800 */
[----:B------:R-:W-:Y:S01]  /*0fe0*/  IMAD.U32 R7, RZ, RZ, UR26 ;  /* 0x0000001aff077e24 */ /* 0x000fe2000f8e00ff */
[----:B0-----:R-:W-:-:S04]  /*0ff0*/  ULEA UR6, UR8, UR6, 0x18 ;  /* 0x0000000608067291 */ /* 0x001fc8000f8ec0ff */
[----:B------:R-:W-:Y:S01]  /*1000*/  UIADD3 UR6, UPT, UPT, UR6, 0x10, URZ ;  /* 0x0000001006067890 */ /* 0x000fe2000fffe0ff */
[----:B-1----:R-:W-:Y:S01]  /*1010*/  IADD3 R17, PT, PT, R5, R16, RZ ;  /* 0x0000001005117210 */ /* 0x002fe20007ffe0ff */
[C-C-:B------:R-:W-:Y:S02]  /*1020*/  IMAD R19, R16.reuse, 0x2, R5.reuse ;  /* 0x0000000210137824 */ /* 0x140fe400078e0205 */
[C-C-:B------:R-:W-:Y:S02]  /*1030*/  IMAD R21, R16.reuse, 0x3, R5.reuse ;  /* 0x0000000310157824 */ /* 0x140fe400078e0205 */
[C-C-:B------:R-:W-:Y:S02]  /*1040*/  IMAD R23, R16.reuse, 0x4, R5.reuse ;  /* 0x0000000410177824 */ /* 0x140fe400078e0205 */
[C-C-:B------:R-:W-:Y:S02]  /*1050*/  IMAD R25, R16.reuse, 0x5, R5.reuse ;  /* 0x0000000510197824 */ /* 0x140fe400078e0205 */
[----:B------:R-:W-:-:S02]  /*1060*/  IMAD R27, R16, 0x6, R5 ;  /* 0x00000006101b7824 */ /* 0x000fc400078e0205 */
[----:B------:R-:W-:Y:S02]  /*1070*/  IMAD R29, R16, 0x7, R5 ;  /* 0x00000007101d7824 */ /* 0x000fe400078e0205 */
[----:B------:R-:W-:-:S07]  /*1080*/  IMAD.U32 R6, RZ, RZ, UR6 ;  /* 0x00000006ff067e24 */ /* 0x000fce000f8e00ff */
.L_x_17:
[----:B------:R-:W-:-:S04]  /*1090*/  IADD3 R10, P0, PT, R18, UR7, RZ ;  /* 0x00000007120a7c10 */ /* 0x000fc8000ff1e0ff */
[----:B------:R-:W-:Y:S01]  /*10a0*/  LEA.HI.X.SX32 R9, R18, UR24, 0x1, P0 ;  /* 0x0000001812097c11 */ /* 0x000fe200080f0eff */
[----:B------:R-:W-:-:S03]  /*10b0*/  IMAD.SHL.U32 R14, R10, 0x4, RZ ;  /* 0x000000040a0e7824 */ /* 0x000fc600078e00ff */
[----:B------:R-:W-:Y:S02]  /*10c0*/  SHF.L.U64.HI R10, R10, 0x2, R9 ;  /* 0x000000020a0a7819 */ /* 0x000fe40000010209 */
[C---:B------:R-:W-:Y:S02]  /*10d0*/  IADD3 R8, P0, PT, R14.reuse, UR12, RZ ;  /* 0x0000000c0e087c10 */ /* 0x040fe4000ff1e0ff */
[----:B------:R-:W-:Y:S02]  /*10e0*/  IADD3 R14, P1, PT, R14, UR14, RZ ;  /* 0x0000000e0e0e7c10 */ /* 0x000fe4000ff3e0ff */
[C---:B------:R-:W-:Y:S02]  /*10f0*/  IADD3.X R9, PT, PT, R10.reuse, UR13, RZ, P0, !PT ;  /* 0x0000000d0a097c10 */ /* 0x040fe400087fe4ff */
[----:B------:R-:W-:-:S03]  /*1100*/  IADD3.X R15, PT, PT, R10, UR15, RZ, P1, !PT ;  /* 0x0000000f0a0f7c10 */ /* 0x000fc60008ffe4ff */
[----:B------:R0:W2:Y:S04]  /*1110*/  LDG.E R22, desc[UR10][R8.64] ;  /* 0x0000000a08167981 */ /* 0x0000a8000c1e1900 */
[----:B------:R-:W3:Y:S01]  /*1120*/  LDG.E R15, desc[UR10][R14.64] ;  /* 0x0000000a0e0f7981 */ /* 0x000ee2000c1e1900 */
[----:B------:R-:W-:-:S03]  /*1130*/  IADD3 R26, P0, PT, R17, UR7, RZ ;  /* 0x00000007111a7c10 */ /* 0x000fc6000ff1e0ff */
[----:B0-----:R-:W2:Y:S02]  /*1140*/  LDS.128 R8, [R6+-0x10] ;  /* 0xfffff00006087984 */ /* 0x001ea40000000c00 */
[----:B------:R-:W-:Y:S02]  /*1150*/  IMAD.SHL.U32 R24, R26, 0x4, RZ ;  /* 0x000000041a187824 */ /* 0x000fe400078e00ff */
[C---:B--2---:R-:W-:Y:S01]  /*1160*/  FFMA R22, R8.reuse, R22, R13 ;  /* 0x0000001608167223 */ /* 0x044fe2000000000d */
[----:B------:R-:W-:Y:S01]  /*1170*/  LEA.HI.X.SX32 R13, R17, UR24, 0x1, P0 ;  /* 0x00000018110d7c11 */ /* 0x000fe200080f0eff */
[----:B---3--:R-:W-:-:S03]  /*1180*/  FFMA R20, R8, R15, R12 ;  /* 0x0000000f08147223 */ /* 0x008fc6000000000c */
[----:B------:R-:W-:Y:S02]  /*1190*/  SHF.L.U64.HI R26, R26, 0x2, R13 ;  /* 0x000000021a1a7819 */ /* 0x000fe4000001020d */
[----:B------:R-:W-:-:S04]  /*11a0*/  IADD3 R12, P0, PT, R24, UR12, RZ ;  /* 0x0000000c180c7c10 */ /* 0x000fc8000ff1e0ff */
[----:B------:R-:W-:-:S05]  /*11b0*/  IADD3.X R13, PT, PT, R26, UR13, RZ, P0, !PT ;  /* 0x0000000d1a0d7c10 */ /* 0x000fca00087fe4ff */
[----:B------:R0:W2:Y:S02]  /*11c0*/  LDG.E R8, desc[UR10][R12.64] ;  /* 0x0000000a0c087981 */ /* 0x0000a4000c1e1900 */
[----:B0-----:R-:W-:-:S04]  /*11d0*/  IADD3 R12, P0, PT, R24, UR14, RZ ;  /* 0x0000000e180c7c10 */ /* 0x001fc8000ff1e0ff */
[----:B------:R-:W-:Y:S02]  /*11e0*/  IADD3.X R13, PT, PT, R26, UR15, RZ, P0, !PT ;  /* 0x0000000f1a0d7c10 */ /* 0x000fe400087fe4ff */
[----:B------:R-:W-:-:S03]  /*11f0*/  IADD3 R24, P0, PT, R19, UR7, RZ ;  /* 0x0000000713187c10 */ /* 0x000fc6000ff1e0ff */
[----:B------:R0:W3:Y:S01]  /*1200*/  LDG.E R26, desc[UR10][R12.64] ;  /* 0x0000000a0c1a7981 */ /* 0x0000e2000c1e1900 */
[----:B------:R-:W-:Y:S01]  /*1210*/  LEA.HI.X.SX32 R15, R19, UR24, 0x1, P0 ;  /* 0x00000018130f7c11 */ /* 0x000fe200080f0eff */
[----:B--2---:R-:W-:Y:S01]  /*1220*/  FFMA R22, R9, R8, R22 ;  /* 0x0000000809167223 */ /* 0x004fe20000000016 */
[C---:B------:R-:W-:Y:S02]  /*1230*/  IMAD.SHL.U32 R8, R24.reuse, 0x4, RZ ;  /* 0x0000000418087824 */ /* 0x040fe400078e00ff */
[----:B------:R-:W-:-:S03]  /*1240*/  SHF.L.U64.HI R24, R24, 0x2, R15 ;  /* 0x0000000218187819 */ /* 0x000fc6000001020f */
[----:B------:R-:W-:-:S04]  /*1250*/  IADD3 R14, P0, PT, R8, UR12, RZ ;  /* 0x0000000c080e7c10 */ /* 0x000fc8000ff1e0ff */
[----:B------:R-:W-:Y:S02]  /*1260*/  IADD3.X R15, PT, PT, R24, UR13, RZ, P0, !PT ;  /* 0x0000000d180f7c10 */ /* 0x000fe400087fe4ff */
[----:B0-----:R-:W-:-:S04]  /*1270*/  IADD3 R12, P0, PT, R8, UR14, RZ ;  /* 0x0000000e080c7c10 */ /* 0x001fc8000ff1e0ff */
[----:B------:R-:W-:Y:S01]  /*1280*/  IADD3.X R13, PT, PT, R24, UR15, RZ, P0, !PT ;  /* 0x0000000f180d7c10 */ /* 0x000fe200087fe4ff */
[----:B------:R0:W2:Y:S05]  /*1290*/  LDG.E R15, desc[UR10][R14.64] ;  /* 0x0000000a0e0f7981 */ /* 0x0000aa000c1e1900 */
[----:B------:R-:W4:Y:S01]  /*12a0*/  LDG.E R13, desc[UR10][R12.64] ;  /* 0x0000000a0c0d7981 */ /* 0x000f22000c1e1900 */
[----:B------:R-:W-:Y:S01]  /*12b0*/  IADD3 R24, P0, PT, R21, UR7, RZ ;  /* 0x0000000715187c10 */ /* 0x000fe2000ff1e0ff */
[----:B---3--:R-:W-:-:S03]  /*12c0*/  FFMA R26, R9, R26, R20 ;  /* 0x0000001a091a7223 */ /* 0x008fc60000000014 */
[----:B------:R-:W-:Y:S01]  /*12d0*/  LEA.HI.X.SX32 R9, R21, UR24, 0x1, P0 ;  /* 0x0000001815097c11 */ /* 0x000fe200080f0eff */
[----:B------:R-:W-:-:S03]  /*12e0*/  IMAD.SHL.U32 R28, R24, 0x4, RZ ;  /* 0x00000004181c7824 */ /* 0x000fc600078e00ff */
[----:B------:R-:W-:Y:S02]  /*12f0*/  SHF.L.U64.HI R24, R24, 0x2, R9 ;  /* 0x0000000218187819 */ /* 0x000fe40000010209 */
[----:B------:R-:W-:-:S04]  /*1300*/  IADD3 R8, P0, PT, R28, UR12, RZ ;  /* 0x0000000c1c087c10 */ /* 0x000fc8000ff1e0ff */
[----:B------:R-:W-:Y:S02]  /*1310*/  IADD3.X R9, PT, PT, R24, UR13, RZ, P0, !PT ;  /* 0x0000000d18097c10 */ /* 0x000fe400087fe4ff */
[----:B0-----:R-:W-:-:S03]  /*1320*/  IADD3 R14, P1, PT, R23, UR7, RZ ;  /* 0x00000007170e7c10 */ /* 0x001fc6000ff3e0ff */
[----:B------:R0:W3:Y:S02]  /*1330*/  LDG.E R20, desc[UR10][R8.64] ;  /* 0x0000000a08147981 */ /* 0x0000e4000c1e1900 */
[----:B0-----:R-:W-:-:S04]  /*1340*/  IADD3 R8, P0, PT, R28, UR14, RZ ;  /* 0x0000000e1c087c10 */ /* 0x001fc8000ff1e0ff */
[----:B------:R-:W-:-:S05]  /*1350*/  IADD3.X R9, PT, PT, R24, UR15, RZ, P0, !PT ;  /* 0x0000000f18097c10 */ /* 0x000fca00087fe4ff */
[----:B------:R0:W5:Y:S01]  /*1360*/  LDG.E R24, desc[UR10][R8.64] ;  /* 0x0000000a08187981 */ /* 0x000162000c1e1900 */
[C---:B--2---:R-:W-:Y:S01]  /*1370*/  FFMA R22, R10.reuse, R15, R22 ;  /* 0x0000000f0a167223 */ /* 0x044fe20000000016 */
[----:B------:R-:W-:Y:S01]  /*1380*/  LEA.HI.X.SX32 R15, R23, UR24, 0x1, P1 ;  /* 0x00000018170f7c11 */ /* 0x000fe200088f0eff */
[----:B----4-:R-:W-:Y:S01]  /*1390*/  FFMA R10, R10, R13, R26 ;  /* 0x0000000d0a0a7223 */ /* 0x010fe2000000001a */
[C---:B------:R-:W-:Y:S02]  /*13a0*/  IMAD.SHL.U32 R13, R14.reuse, 0x4, RZ ;  /* 0x000000040e0d7824 */ /* 0x040fe400078e00ff */
[----:B------:R-:W-:-:S03]  /*13b0*/  SHF.L.U64.HI R14, R14, 0x2, R15 ;  /* 0x000000020e0e7819 */ /* 0x000fc6000001020f */
[----:B0-----:R-:W-:-:S04]  /*13c0*/  IADD3 R8, P1, PT, R13, UR14, RZ ;  /* 0x0000000e0d087c10 */ /* 0x001fc8000ff3e0ff */
[----:B------:R-:W-:-:S05]  /*13d0*/  IADD3.X R9, PT, PT, R14, UR15, RZ, P1, !PT ;  /* 0x0000000f0e097c10 */ /* 0x000fca0008ffe4ff */
[----:B------:R-:W2:Y:S01]  /*13e0*/  LDG.E R28, desc[UR10][R8.64] ;  /* 0x0000000a081c7981 */ /* 0x000ea2000c1e1900 */
[----:B------:R-:W-:-:S04]  /*13f0*/  IADD3 R12, P0, PT, R13, UR12, RZ ;  /* 0x0000000c0d0c7c10 */ /* 0x000fc8000ff1e0ff */
[----:B------:R-:W-:-:S05]  /*1400*/  IADD3.X R13, PT, PT, R14, UR13, RZ, P0, !PT ;  /* 0x0000000d0e0d7c10 */ /* 0x000fca00087fe4ff */
[----:B------:R0:W4:Y:S04]  /*1410*/  LDG.E R26, desc[UR10][R12.64] ;  /* 0x0000000a0c1a7981 */ /* 0x000128000c1e1900 */
[----:B0-----:R-:W2:Y:S01]  /*1420*/  LDS.128 R12, [R6] ;  /* 0x00000000060c7984 */ /* 0x001ea20000000c00 */
[C---:B---3--:R-:W-:Y:S01]  /*1430*/  FFMA R20, R11.reuse, R20, R22 ;  /* 0x000000140b147223 */ /* 0x048fe20000000016 */
[----:B-----5:R-:W-:Y:S01]  /*1440*/  FFMA R11, R11, R24, R10 ;  /* 0x000000180b0b7223 */ /* 0x020fe2000000000a */
[----:B------:R-:W-:-:S05]  /*1450*/  IADD3 R24, P0, PT, R25, UR7, RZ ;  /* 0x0000000719187c10 */ /* 0x000fca000ff1e0ff */
[----:B------:R-:W-:Y:S02]  /*1460*/  IMAD.SHL.U32 R10, R24, 0x4, RZ ;  /* 0x00000004180a7824 */ /* 0x000fe400078e00ff */
[----:B--2---:R-:W-:Y:S01]  /*1470*/  FFMA R22, R12, R28, R11 ;  /* 0x0000001c0c167223 */ /* 0x004fe2000000000b */
[----:B------:R-:W-:Y:S02]  /*1480*/  LEA.HI.X.SX32 R11, R25, UR24, 0x1, P0 ;  /* 0x00000018190b7c11 */ /* 0x000fe400080f0eff */
[----:B------:R-:W-:Y:S02]  /*1490*/  IADD3 R8, P0, PT, R10, UR12, RZ ;  /* 0x0000000c0a087c10 */ /* 0x000fe4000ff1e0ff */
[----:B------:R-:W-:-:S04]  /*14a0*/  SHF.L.U64.HI R11, R24, 0x2, R11 ;  /* 0x00000002180b7819 */ /* 0x000fc8000001020b */
[----:B------:R-:W-:Y:S02]  /*14b0*/  IADD3.X R9, PT, PT, R11, UR13, RZ, P0, !PT ;  /* 0x0000000d0b097c10 */ /* 0x000fe400087fe4ff */
[----:B------:R-:W-:-:S03]  /*14c0*/  IADD3 R10, P0, PT, R10, UR14, RZ ;  /* 0x0000000e0a0a7c10 */ /* 0x000fc6000ff1e0ff */
[----:B------:R-:W2:Y:S01]  /*14d0*/  LDG.E R8, desc[UR10][R8.64] ;  /* 0x0000000a08087981 */ /* 0x000ea2000c1e1900 */
[----:B------:R-:W-:-:S05]  /*14e0*/  IADD3.X R11, PT, PT, R11, UR15, RZ, P0, !PT ;  /* 0x0000000f0b0b7c10 */ /* 0x000fca00087fe4ff */
[----:B------:R-:W3:Y:S01]  /*14f0*/  LDG.E R10, desc[UR10][R10.64] ;  /* 0x0000000a0a0a7981 */ /* 0x000ee2000c1e1900 */
[----:B----4-:R-:W-:Y:S01]  /*1500*/  FFMA R20, R12, R26, R20 ;  /* 0x0000001a0c147223 */ /* 0x010fe20000000014 */
[----:B------:R-:W-:-:S04]  /*1510*/  IADD3 R26, P0, PT, R27, UR7, RZ ;  /* 0x000000071b1a7c10 */ /* 0x000fc8000ff1e0ff */
[----:B------:R-:W-:Y:S01]  /*1520*/  LEA.HI.X.SX32 R12, R27, UR24, 0x1, P0 ;  /* 0x000000181b0c7c11 */ /* 0x000fe200080f0eff */
[----:B------:R-:W-:-:S03]  /*1530*/  IMAD.SHL.U32 R24, R26, 0x4, RZ ;  /* 0x000000041a187824 */ /* 0x000fc600078e00ff */
[----:B------:R-:W-:Y:S02]  /*1540*/  SHF.L.U64.HI R26, R26, 0x2, R12 ;  /* 0x000000021a1a7819 */ /* 0x000fe4000001020c */
[C---:B------:R-:W-:Y:S01]  /*1550*/  IADD3 R12, P0, PT, R24.reuse, UR12, RZ ;  /* 0x0000000c180c7c10 */ /* 0x040fe2000ff1e0ff */
[----:B--2---:R-:W-:Y:S01]  /*1560*/  FFMA R20, R13, R8, R20 ;  /* 0x000000080d147223 */ /* 0x004fe20000000014 */
[----:B------:R-:W-:-:S04]  /*1570*/  IADD3 R8, P1, PT, R24, UR14, RZ ;  /* 0x0000000e18087c10 */ /* 0x000fc8000ff3e0ff */
[C---:B------:R-:W-:Y:S01]  /*1580*/  IADD3.X R9, PT, PT, R26.reuse, UR15, RZ, P1, !PT ;  /* 0x0000000f1a097c10 */ /* 0x040fe20008ffe4ff */
[----:B---3--:R-:W-:Y:S01]  /*1590*/  FFMA R22, R13, R10, R22 ;  /* 0x0000000a0d167223 */ /* 0x008fe20000000016 */
[----:B------:R-:W-:Y:S02]  /*15a0*/  IADD3.X R13, PT, PT, R26, UR13, RZ, P0, !PT ;  /* 0x0000000d1a0d7c10 */ /* 0x000fe400087fe4ff */
[C---:B------:R-:W-:Y:S01]  /*15b0*/  IADD3 R26, P0, PT, R29.reuse, UR7, RZ ;  /* 0x000000071d1a7c10 */ /* 0x040fe2000ff1e0ff */
[----:B------:R0:W2:Y:S03]  /*15c0*/  LDG.E R24, desc[UR10][R8.64] ;  /* 0x0000000a08187981 */ /* 0x0000a6000c1e1900 */
[----:B------:R-:W-:Y:S01]  /*15d0*/  LEA.HI.X.SX32 R10, R29, UR24, 0x1, P0 ;  /* 0x000000181d0a7c11 */ /* 0x000fe200080f0eff */
[C---:B------:R-:W-:Y:S01]  /*15e0*/  IMAD.SHL.U32 R11, R26.reuse, 0x4, RZ ;  /* 0x000000041a0b7824 */ /* 0x040fe200078e00ff */
[----:B------:R-:W3:Y:S02]  /*15f0*/  LDG.E R13, desc[UR10][R12.64] ;  /* 0x0000000a0c0d7981 */ /* 0x000ee4000c1e1900 */
[----:B------:R-:W-:-:S02]  /*1600*/  SHF.L.U64.HI R26, R26, 0x2, R10 ;  /* 0x000000021a1a7819 */ /* 0x000fc4000001020a */
[C---:B------:R-:W-:Y:S02]  /*1610*/  IADD3 R10, P0, PT, R11.reuse, UR12, RZ ;  /* 0x0000000c0b0a7c10 */ /* 0x040fe4000ff1e0ff */
[----:B0-----:R-:W-:Y:S02]  /*1620*/  IADD3 R8, P1, PT, R11, UR14, RZ ;  /* 0x0000000e0b087c10 */ /* 0x001fe4000ff3e0ff */
[C---:B------:R-:W-:Y:S02]  /*1630*/  IADD3.X R11, PT, PT, R26.reuse, UR13, RZ, P0, !PT ;  /* 0x0000000d1a0b7c10 */ /* 0x040fe400087fe4ff */
[----:B------:R-:W-:-:S03]  /*1640*/  IADD3.X R9, PT, PT, R26, UR15, RZ, P1, !PT ;  /* 0x0000000f1a097c10 */ /* 0x000fc60008ffe4ff */
[----:B------:R-:W4:Y:S04]  /*1650*/  LDG.E R10, desc[UR10][R10.64] ;  /* 0x0000000a0a0a7981 */ /* 0x000f28000c1e1900 */
[----:B------:R-:W5:Y:S01]  /*1660*/  LDG.E R12, desc[UR10][R8.64] ;  /* 0x0000000a080c7981 */ /* 0x000f62000c1e1900 */
[----:B------:R-:W-:-:S04]  /*1670*/  IADD3 R7, PT, PT, R7, 0x8, RZ ;  /* 0x0000000807077810 */ /* 0x000fc80007ffe0ff */
[----:B------:R-:W-:Y:S01]  /*1680*/  ISETP.NE.AND P0, PT, R7, RZ, PT ;  /* 0x000000ff0700720c */ /* 0x000fe20003f05270 */
[----:B------:R-:W-:Y:S02]  /*1690*/  VIADD R6, R6, 0x20 ;  /* 0x0000002006067836 */ /* 0x000fe40000000000 */
[C---:B------:R-:W-:Y:S02]  /*16a0*/  IMAD R18, R16.reuse, 0x8, R18 ;  /* 0x0000000810127824 */ /* 0x040fe400078e0212 */
[C---:B------:R-:W-:Y:S02]  /*16b0*/  IMAD R17, R16.reuse, 0x8, R17 ;  /* 0x0000000810117824 */ /* 0x040fe400078e0211 */
[C---:B------:R-:W-:Y:S02]  /*16c0*/  IMAD R19, R16.reuse, 0x8, R19 ;  /* 0x0000000810137824 */ /* 0x040fe400078e0213 */
[C---:B------:R-:W-:Y:S02]  /*16d0*/  IMAD R21, R16.reuse, 0x8, R21 ;  /* 0x0000000810157824 */ /* 0x040fe400078e0215 */
[----:B------:R-:W-:-:S02]  /*16e0*/  IMAD R23, R16, 0x8, R23 ;  /* 0x0000000810177824 */ /* 0x000fc400078e0217 */
[C---:B------:R-:W-:Y:S02]  /*16f0*/  IMAD R25, R16.reuse, 0x8, R25 ;  /* 0x0000000810197824 */ /* 0x040fe400078e0219 */
[C---:B------:R-:W-:Y:S02]  /*1700*/  IMAD R27, R16.reuse, 0x8, R27 ;  /* 0x00000008101b7824 */ /* 0x040fe400078e021b */
[----:B------:R-:W-:Y:S02]  /*1710*/  IMAD R29, R16, 0x8, R29 ;  /* 0x00000008101d7824 */ /* 0x000fe400078e021d */
[C---:B--2---:R-:W-:Y:S01]  /*1720*/  FFMA R22, R14.reuse, R24, R22 ;  /* 0x000000180e167223 */ /* 0x044fe20000000016 */
[----:B---3--:R-:W-:-:S04]  /*1730*/  FFMA R20, R14, R13, R20 ;  /* 0x0000000d0e147223 */ /* 0x008fc80000000014 */
[C---:B----4-:R-:W-:Y:S01]  /*1740*/  FFMA R13, R15.reuse, R10, R20 ;  /* 0x0000000a0f0d7223 */ /* 0x050fe20000000014 */
[----:B-----5:R-:W-:Y:S01]  /*1750*/  FFMA R12, R15, R12, R22 ;  /* 0x0000000c0f0c7223 */ /* 0x020fe20000000016 */
[----:B------:R-:W-:Y:S06]  /*1760*/  @P0 BRA `(.L_x_17) ;  /* 0xfffffff800480947 */ /* 0x000fec000383ffff */
[----:B------:R-:W-:-:S07]  /*1770*/  IMAD.U32 R18, RZ, RZ, UR9 ;  /* 0x00000009ff127e24 */ /* 0x000fce000f8e00ff */
.L_x_16:
[----:B------:R-:W-:-:S09]  /*1780*/  UISETP.NE.AND UP0, UPT, UR17, URZ, UPT ;  /* 0x000000ff1100728c */ /* 0x000fd2000bf05270 */
[----:B------:R-:W-:Y:S05]  /*1790*/  BRA.U !UP0, `(.L_x_18) ;  /* 0x0000000908007547 */ /* 0x000fea000b800000 */
[----:B------:R-:W-:Y:S02]  /*17a0*/  UIADD3 UR6, UPT, UPT, UR17, -0x1, URZ ;  /* 0xffffffff11067890 */ /* 0x000fe4000fffe0ff */
[----:B------:R-:W-:Y:S02]  /*17b0*/  UISETP.NE.AND UP1, UPT, UR16, URZ, UPT ;  /* 0x000000ff1000728c */ /* 0x000fe4000bf25270 */
[----:B------:R-:W-:-:S09]  /*17c0*/  UISETP.GE.U32.AND UP0, UPT, UR6, 0x3, UPT ;  /* 0x000000030600788c */ /* 0x000fd2000bf06070 */
[----:B------:R-:W-:Y:S05]  /*17d0*/  BRA.U !UP0, `(.L_x_19) ;  /* 0x0000000108f87547 */ /* 0x000fea000b800000 */
[----:B------:R-:W0:Y:S01]  /*17e0*/  LDCU UR6, c[0x0][0x3c0] ;  /* 0x00007800ff0677ac */ /* 0x000e220008000800 */
[----:B------:R-:W1:Y:S01]  /*17f0*/  LDCU.64 UR26, c[0x0][0x388] ;  /* 0x00007100ff1a77ac */ /* 0x000e620008000a00 */
[----:B------:R-:W2:Y:S01]  /*1800*/  LDCU.64 UR28, c[0x0][0x390] ;  /* 0x00007200ff1c77ac */ /* 0x000ea20008000a00 */
[----:B0-----:R-:W-:-:S04]  /*1810*/  IMAD R6, R18, UR6, R5 ;  /* 0x0000000612067c24 */ /* 0x001fc8000f8e0205 */
[C---:B------:R-:W-:Y:S01]  /*1820*/  VIADD R9, R6.reuse, UR6 ;  /* 0x0000000606097c36 */ /* 0x040fe20008000000 */
[----:B------:R-:W-:-:S03]  /*1830*/  IADD3 R16, P0, PT, R6, UR7, RZ ;  /* 0x0000000706107c10 */ /* 0x000fc6000ff1e0ff */
[C---:B------:R-:W-:Y:S01]  /*1840*/  VIADD R11, R9.reuse, UR6 ;  /* 0x00000006090b7c36 */ /* 0x040fe20008000000 */
[----:B------:R-:W-:Y:S02]  /*1850*/  SHF.L.U32 R8, R16, 0x2, RZ ;  /* 0x0000000210087819 */ /* 0x000fe400000006ff */
[C---:B------:R-:W-:Y:S02]  /*1860*/  IADD3 R14, P1, PT, R9.reuse, UR7, RZ ;  /* 0x00000007090e7c10 */ /* 0x040fe4000ff3e0ff */
[----:B------:R-:W-:Y:S02]  /*1870*/  LEA.HI.X.SX32 R7, R6, UR24, 0x1, P0 ;  /* 0x0000001806077c11 */ /* 0x000fe400080f0eff */
[----:B-1----:R-:W-:Y:S02]  /*1880*/  IADD3 R6, P0, PT, R8, UR26, RZ ;  /* 0x0000001a08067c10 */ /* 0x002fe4000ff1e0ff */
[----:B------:R-:W-:Y:S02]  /*1890*/  LEA.HI.X.SX32 R15, R9, UR24, 0x1, P1 ;  /* 0x00000018090f7c11 */ /* 0x000fe400088f0eff */
[----:B------:R-:W-:-:S02]  /*18a0*/  SHF.L.U64.HI R16, R16, 0x2, R7 ;  /* 0x0000000210107819 */ /* 0x000fc40000010207 */
[----:B--2---:R-:W-:Y:S02]  /*18b0*/  IADD3 R8, P1, PT, R8, UR28, RZ ;  /* 0x0000001c08087c10 */ /* 0x004fe4000ff3e0ff */
[C---:B------:R-:W-:Y:S01]  /*18c0*/  SHF.L.U64.HI R10, R14.reuse, 0x2, R15 ;  /* 0x000000020e0a7819 */ /* 0x040fe2000001020f */
[----:B------:R-:W-:Y:S01]  /*18d0*/  IMAD.SHL.U32 R14, R14, 0x4, RZ ;  /* 0x000000040e0e7824 */ /* 0x000fe200078e00ff */
[C---:B------:R-:W-:Y:S01]  /*18e0*/  IADD3.X R9, PT, PT, R16.reuse, UR29, RZ, P1, !PT ;  /* 0x0000001d10097c10 */ /* 0x040fe20008ffe4ff */
[C---:B------:R-:W-:Y:S01]  /*18f0*/  VIADD R15, R11.reuse, UR6 ;  /* 0x000000060b0f7c36 */ /* 0x040fe20008000000 */
[----:B------:R-:W-:Y:S02]  /*1900*/  IADD3 R24, P1, PT, R11, UR7, RZ ;  /* 0x000000070b187c10 */ /* 0x000fe4000ff3e0ff */
[----:B------:R-:W-:Y:S01]  /*1910*/  IADD3.X R7, PT, PT, R16, UR27, RZ, P0, !PT ;  /* 0x0000001b10077c10 */ /* 0x000fe200087fe4ff */
[----:B------:R-:W2:Y:S01]  /*1920*/  LDG.E R23, desc[UR10][R8.64] ;  /* 0x0000000a08177981 */ /* 0x000ea2000c1e1900 */
[----:B------:R-:W-:-:S02]  /*1930*/  IADD3 R20, P0, PT, R14, UR26, RZ ;  /* 0x0000001a0e147c10 */ /* 0x000fc4000ff1e0ff */
[----:B------:R-:W-:Y:S01]  /*1940*/  LEA.HI.X.SX32 R11, R11, UR24, 0x1, P1 ;  /* 0x000000180b0b7c11 */ /* 0x000fe200088f0eff */
[----:B------:R0:W3:Y:S01]  /*1950*/  LDG.E R19, desc[UR10][R6.64] ;  /* 0x0000000a06137981 */ /* 0x0000e2000c1e1900 */
[C---:B------:R-:W-:Y:S02]  /*1960*/  IADD3 R16, P1, PT, R15.reuse, UR7, RZ ;  /* 0x000000070f107c10 */ /* 0x040fe4000ff3e0ff */
[----:B------:R-:W-:Y:S02]  /*1970*/  IADD3.X R21, PT, PT, R10, UR27, RZ, P0, !PT ;  /* 0x0000001b0a157c10 */ /* 0x000fe400087fe4ff */
[C---:B------:R-:W-:Y:S01]  /*1980*/  SHF.L.U64.HI R11, R24.reuse, 0x2, R11 ;  /* 0x00000002180b7819 */ /* 0x040fe2000001020b */
[----:B------:R-:W-:Y:S01]  /*1990*/  IMAD.SHL.U32 R24, R24, 0x4, RZ ;  /* 0x0000000418187824 */ /* 0x000fe200078e00ff */
[----:B------:R-:W-:Y:S01]  /*19a0*/  IADD3 R14, P0, PT, R14, UR28, RZ ;  /* 0x0000001c0e0e7c10 */ /* 0x000fe2000ff1e0ff */
[----:B------:R-:W4:Y:S01]  /*19b0*/  LDG.E R22, desc[UR10][R20.64] ;  /* 0x0000000a14167981 */ /* 0x000f22000c1e1900 */
[----:B------:R-:W-:-:S02]  /*19c0*/  LEA.HI.X.SX32 R17, R15, UR24, 0x1, P1 ;  /* 0x000000180f117c11 */ /* 0x000fc400088f0eff */
[----:B------:R-:W-:Y:S02]  /*19d0*/  IADD3.X R15, PT, PT, R10, UR29, RZ, P0, !PT ;  /* 0x0000001d0a0f7c10 */ /* 0x000fe400087fe4ff */
[C---:B------:R-:W-:Y:S01]  /*19e0*/  SHF.L.U64.HI R17, R16.reuse, 0x2, R17 ;  /* 0x0000000210117819 */ /* 0x040fe20000010211 */
[----:B------:R-:W-:Y:S01]  /*19f0*/  IMAD.SHL.U32 R16, R16, 0x4, RZ ;  /* 0x0000000410107824 */ /* 0x000fe200078e00ff */
[C---:B0-----:R-:W-:Y:S02]  /*1a00*/  IADD3 R6, P0, PT, R24.reuse, UR26, RZ ;  /* 0x0000001a18067c10 */ /* 0x041fe4000ff1e0ff */
[----:B------:R-:W-:Y:S02]  /*1a10*/  IADD3 R8, P1, PT, R24, UR28, RZ ;  /* 0x0000001c18087c10 */ /* 0x000fe4000ff3e0ff */
[----:B------:R-:W-:Y:S01]  /*1a20*/  IADD3.X R7, PT, PT, R11, UR27, RZ, P0, !PT ;  /* 0x0000001b0b077c10 */ /* 0x000fe200087fe4ff */
[----:B------:R0:W5:Y:S01]  /*1a30*/  LDG.E R24, desc[UR10][R14.64] ;  /* 0x0000000a0e187981 */ /* 0x000162000c1e1900 */
[----:B------:R-:W-:-:S02]  /*1a40*/  IADD3 R10, P0, PT, R16, UR26, RZ ;  /* 0x0000001a100a7c10 */ /* 0x000fc4000ff1e0ff */
[----:B------:R-:W-:Y:S02]  /*1a50*/  IADD3.X R9, PT, PT, R11, UR29, RZ, P1, !PT ;  /* 0x0000001d0b097c10 */ /* 0x000fe40008ffe4ff */
[----:B------:R-:W-:Y:S01]  /*1a60*/  IADD3 R16, P1, PT, R16, UR28, RZ ;  /* 0x0000001c10107c10 */ /* 0x000fe2000ff3e0ff */
[----:B------:R-:W5:Y:S01]  /*1a70*/  LDG.E R7, desc[UR10][R6.64] ;  /* 0x0000000a06077981 */ /* 0x000f62000c1e1900 */
[C---:B------:R-:W-:Y:S02]  /*1a80*/  IADD3.X R11, PT, PT, R17.reuse, UR27, RZ, P0, !PT ;  /* 0x0000001b110b7c10 */ /* 0x040fe400087fe4ff */
[----:B------:R-:W-:Y:S01]  /*1a90*/  IADD3.X R17, PT, PT, R17, UR29, RZ, P1, !PT ;  /* 0x0000001d11117c10 */ /* 0x000fe20008ffe4ff */
[----:B------:R-:W5:Y:S04]  /*1aa0*/  LDG.E R9, desc[UR10][R8.64] ;  /* 0x0000000a08097981 */ /* 0x000f68000c1e1900 */
[----:B------:R-:W5:Y:S04]  /*1ab0*/  LDG.E R11, desc[UR10][R10.64] ;  /* 0x0000000a0a0b7981 */ /* 0x000f68000c1e1900 */
[----:B------:R-:W5:Y:S01]  /*1ac0*/  LDG.E R17, desc[UR10][R16.64] ;  /* 0x0000000a10117981 */ /* 0x000f62000c1e1900 */
[----:B------:R-:W1:Y:S01]  /*1ad0*/  S2UR UR8, SR_CgaCtaId ;  /* 0x00000000000879c3 */ /* 0x000e620000008800 */
[----:B------:R-:W-:-:S02]  /*1ae0*/  UMOV UR6, 0x400 ;  /* 0x0000040000067882 */ /* 0x000fc40000000000 */
[----:B-1----:R-:W-:-:S06]  /*1af0*/  ULEA UR6, UR8, UR6, 0x18 ;  /* 0x0000000608067291 */ /* 0x002fcc000f8ec0ff */
[----:B------:R-:W-:-:S05]  /*1b00*/  LEA R25, R18, UR6, 0x2 ;  /* 0x0000000612197c11 */ /* 0x000fca000f8e10ff */
[----:B0-----:R-:W2:Y:S04]  /*1b10*/  LDS.64 R14, [R25] ;  /* 0x00000000190e7984 */ /* 0x001ea80000000a00 */
[----:B------:R-:W0:Y:S01]  /*1b20*/  LDS.64 R20, [R25+0x8] ;  /* 0x0000080019147984 */ /* 0x000e220000000a00 */
[----:B------:R-:W-:Y:S02]  /*1b30*/  VIADD R18, R18, 0x4 ;  /* 0x0000000412127836 */ /* 0x000fe40000000000 */
[C---:B--2---:R-:W-:Y:S01]  /*1b40*/  FFMA R23, R14.reuse, R23, R12 ;  /* 0x000000170e177223 */ /* 0x044fe2000000000c */
[----:B---3--:R-:W-:-:S04]  /*1b50*/  FFMA R19, R14, R19, R13 ;  /* 0x000000130e137223 */ /* 0x008fc8000000000d */
[-C--:B----4-:R-:W-:Y:S01]  /*1b60*/  FFMA R19, R22, R15.reuse, R19 ;  /* 0x0000000f16137223 */ /* 0x090fe20000000013 */
[----:B-----5:R-:W-:-:S03]  /*1b70*/  FFMA R24, R24, R15, R23 ;  /* 0x0000000f18187223 */ /* 0x020fc60000000017 */
[C---:B0-----:R-:W-:Y:S01]  /*1b80*/  FFMA R6, R20.reuse, R7, R19 ;  /* 0x0000000714067223 */ /* 0x041fe20000000013 */
[----:B------:R-:W-:-:S03]  /*1b90*/  FFMA R24, R20, R9, R24 ;  /* 0x0000000914187223 */ /* 0x000fc60000000018 */
[-C--:B------:R-:W-:Y:S01]  /*1ba0*/  FFMA R13, R11, R21.reuse, R6 ;  /* 0x000000150b0d7223 */ /* 0x080fe20000000006 */
[----:B------:R-:W-:-:S07]  /*1bb0*/  FFMA R12, R17, R21, R24 ;  /* 0x00000015110c7223 */ /* 0x000fce0000000018 */
.L_x_19:
[----:B------:R-:W-:Y:S05]  /*1bc0*/  BRA.U !UP1, `(.L_x_18) ;  /* 0x0000000109f47547 */ /* 0x000fea000b800000 */
[----:B------:R-:W0:Y:S01]  /*1bd0*/  LDCU UR6, c[0x0][0x3bc] ;  /* 0x00007780ff0677ac */ /* 0x000e220008000800 */
[----:B------:R-:W-:Y:S02]  /*1be0*/  UISETP.NE.AND UP0, UPT, UR16, 0x1, UPT ;  /* 0x000000011000788c */ /* 0x000fe4000bf05270 */
[----:B0-----:R-:W-:-:S07]  /*1bf0*/  ULOP3.LUT UP1, URZ, UR6, 0x1, URZ, 0xc0, !UPT ;  /* 0x0000000106ff7892 */ /* 0x001fce000f82c0ff */
[----:B------:R-:W-:Y:S05]  /*1c00*/  BRA.U !UP0, `(.L_x_20) ;  /* 0x00000001088c7547 */ /* 0x000fea000b800000 */
[----:B------:R-:W0:Y:S01]  /*1c10*/  LDCU UR6, c[0x0][0x3c0] ;  /* 0x00007800ff0677ac */ /* 0x000e220008000800 */
[----:B------:R-:W1:Y:S01]  /*1c20*/  LDCU.64 UR26, c[0x0][0x388] ;  /* 0x00007100ff1a77ac */ /* 0x000e620008000a00 */
[----:B------:R-:W2:Y:S01]  /*1c30*/  LDCU.64 UR28, c[0x0][0x390] ;  /* 0x00007200ff1c77ac */ /* 0x000ea20008000a00 */
[----:B0-----:R-:W-:-:S04]  /*1c40*/  IMAD R6, R18, UR6, R5 ;  /* 0x0000000612067c24 */ /* 0x001fc8000f8e0205 */
[C---:B------:R-:W-:Y:S01]  /*1c50*/  VIADD R8, R6.reuse, UR6 ;  /* 0x0000000606087c36 */ /* 0x040fe20008000000 */
[----:B------:R-:W-:-:S04]  /*1c60*/  IADD3 R7, P0, PT, R6, UR7, RZ ;  /* 0x0000000706077c10 */ /* 0x000fc8000ff1e0ff */
[----:B------:R-:W-:Y:S01]  /*1c70*/  IADD3 R9, P1, PT, R8, UR7, RZ ;  /* 0x0000000708097c10 */ /* 0x000fe2000ff3e0ff */
[----:B------:R-:W-:Y:S01]  /*1c80*/  IMAD.SHL.U32 R10, R7, 0x4, RZ ;  /* 0x00000004070a7824 */ /* 0x000fe200078e00ff */
[----:B------:R-:W-:Y:S02]  /*1c90*/  LEA.HI.X.SX32 R6, R6, UR24, 0x1, P0 ;  /* 0x0000001806067c11 */ /* 0x000fe400080f0eff */
[----:B------:R-:W-:Y:S01]  /*1ca0*/  LEA.HI.X.SX32 R14, R8, UR24, 0x1, P1 ;  /* 0x00000018080e7c11 */ /* 0x000fe200088f0eff */
[----:B------:R-:W-:Y:S01]  /*1cb0*/  IMAD.SHL.U32 R16, R9, 0x4, RZ ;  /* 0x0000000409107824 */ /* 0x000fe200078e00ff */
[----:B------:R-:W-:Y:S02]  /*1cc0*/  SHF.L.U64.HI R7, R7, 0x2, R6 ;  /* 0x0000000207077819 */ /* 0x000fe40000010206 */
[C---:B-1----:R-:W-:Y:S02]  /*1cd0*/  IADD3 R8, P0, PT, R10.reuse, UR26, RZ ;  /* 0x0000001a0a087c10 */ /* 0x042fe4000ff1e0ff */
[----:B--2---:R-:W-:-:S02]  /*1ce0*/  IADD3 R10, P1, PT, R10, UR28, RZ ;  /* 0x0000001c0a0a7c10 */ /* 0x004fc4000ff3e0ff */
[----:B------:R-:W-:Y:S02]  /*1cf0*/  SHF.L.U64.HI R15, R9, 0x2, R14 ;  /* 0x00000002090f7819 */ /* 0x000fe4000001020e */
[C---:B------:R-:W-:Y:S02]  /*1d00*/  IADD3.X R9, PT, PT, R7.reuse, UR27, RZ, P0, !PT ;  /* 0x0000001b07097c10 */ /* 0x040fe400087fe4ff */
[C---:B------:R-:W-:Y:S02]  /*1d10*/  IADD3 R6, P0, PT, R16.reuse, UR26, RZ ;  /* 0x0000001a10067c10 */ /* 0x040fe4000ff1e0ff */
[----:B------:R-:W-:Y:S01]  /*1d20*/  IADD3.X R11, PT, PT, R7, UR29, RZ, P1, !PT ;  /* 0x0000001d070b7c10 */ /* 0x000fe20008ffe4ff */
[----:B------:R-:W2:Y:S01]  /*1d30*/  LDG.E R8, desc[UR10][R8.64] ;  /* 0x0000000a08087981 */ /* 0x000ea2000c1e1900 */
[----:B------:R-:W-:Y:S02]  /*1d40*/  IADD3 R14, P1, PT, R16, UR28, RZ ;  /* 0x0000001c100e7c10 */ /* 0x000fe4000ff3e0ff */
[----:B------:R-:W-:-:S02]  /*1d50*/  IADD3.X R7, PT, PT, R15, UR27, RZ, P0, !PT ;  /* 0x0000001b0f077c10 */ /* 0x000fc400087fe4ff */
[----:B------:R-:W-:Y:S01]  /*1d60*/  IADD3.X R15, PT, PT, R15, UR29, RZ, P1, !PT ;  /* 0x0000001d0f0f7c10 */ /* 0x000fe20008ffe4ff */
[----:B------:R-:W3:Y:S04]  /*1d70*/  LDG.E R11, desc[UR10][R10.64] ;  /* 0x0000000a0a0b7981 */ /* 0x000ee8000c1e1900 */
[----:B------:R-:W4:Y:S04]  /*1d80*/  LDG.E R7, desc[UR10][R6.64] ;  /* 0x0000000a06077981 */ /* 0x000f28000c1e1900 */
[----:B------:R-:W5:Y:S01]  /*1d90*/  LDG.E R15, desc[UR10][R14.64] ;  /* 0x0000000a0e0f7981 */ /* 0x000f62000c1e1900 */
[----:B------:R-:W0:Y:S01]  /*1da0*/  S2UR UR8, SR_CgaCtaId ;  /* 0x00000000000879c3 */ /* 0x000e220000008800 */
[----:B------:R-:W-:-:S02]  /*1db0*/  UMOV UR6, 0x400 ;  /* 0x0000040000067882 */ /* 0x000fc40000000000 */
[----:B0-----:R-:W-:-:S06]  /*1dc0*/  ULEA UR6, UR8, UR6, 0x18 ;  /* 0x0000000608067291 */ /* 0x001fcc000f8ec0ff */
[----:B------:R-:W-:-:S06]  /*1dd0*/  LEA R16, R18, UR6, 0x2 ;  /* 0x0000000612107c11 */ /* 0x000fcc000f8e10ff */
[----:B------:R-:W2:Y:S01]  /*1de0*/  LDS.64 R16, [R16] ;  /* 0x0000000010107984 */ /* 0x000ea20000000a00 */
[----:B------:R-:W-:Y:S02]  /*1df0*/  VIADD R18, R18, 0x2 ;  /* 0x0000000212127836 */ /* 0x000fe40000000000 */
[C---:B--2---:R-:W-:Y:S01]  /*1e00*/  FFMA R20, R16.reuse, R8, R13 ;  /* 0x0000000810147223 */ /* 0x044fe2000000000d */
[----:B---3--:R-:W-:-:S03]  /*1e10*/  FFMA R12, R16, R11, R12 ;  /* 0x0000000b100c7223 */ /* 0x008fc6000000000c */
[-C--:B----4-:R-:W-:Y:S01]  /*1e20*/  FFMA R13, R7, R17.reuse, R20 ;  /* 0x00000011070d7223 */ /* 0x090fe20000000014 */
[----:B-----5:R-:W-:-:S07]  /*1e30*/  FFMA R12, R15, R17, R12 ;  /* 0x000000110f0c7223 */ /* 0x020fce000000000c */
.L_x_20:
[----:B------:R-:W-:Y:S05]  /*1e40*/  BRA.U !UP1, `(.L_x_18) ;  /* 0x0000000109547547 */ /* 0x000fea000b800000 */
[----:B------:R-:W0:Y:S01]  /*1e50*/  LDCU UR6, c[0x0][0x3c0] ;  /* 0x00007800ff0677ac */ /* 0x000e220008000800 */
[----:B------:R-:W1:Y:S01]  /*1e60*/  LDCU.64 UR26, c[0x0][0x388] ;  /* 0x00007100ff1a77ac */ /* 0x000e620008000a00 */
[----:B------:R-:W2:Y:S01]  /*1e70*/  LDCU.64 UR28, c[0x0][0x390] ;  /* 0x00007200ff1c77ac */ /* 0x000ea20008000a00 */
[----:B0-----:R-:W-:-:S05]  /*1e80*/  IMAD R6, R18, UR6, R5 ;  /* 0x0000000612067c24 */ /* 0x001fca000f8e0205 */
[----:B------:R-:W-:-:S04]  /*1e90*/  IADD3 R9, P0, PT, R6, UR7, RZ ;  /* 0x0000000706097c10 */ /* 0x000fc8000ff1e0ff */
[----:B------:R-:W-:Y:S01]  /*1ea0*/  LEA.HI.X.SX32 R6, R6, UR24, 0x1, P0 ;  /* 0x0000001806067c11 */ /* 0x000fe200080f0eff */
[----:B------:R-:W-:-:S03]  /*1eb0*/  IMAD.SHL.U32 R8, R9, 0x4, RZ ;  /* 0x0000000409087824 */ /* 0x000fc600078e00ff */
[----:B------:R-:W-:Y:S02]  /*1ec0*/  SHF.L.U64.HI R9, R9, 0x2, R6 ;  /* 0x0000000209097819 */ /* 0x000fe40000010206 */
[C---:B-1----:R-:W-:Y:S02]  /*1ed0*/  IADD3 R6, P0, PT, R8.reuse, UR26, RZ ;  /* 0x0000001a08067c10 */ /* 0x042fe4000ff1e0ff */
[----:B--2---:R-:W-:Y:S02]  /*1ee0*/  IADD3 R8, P1, PT, R8, UR28, RZ ;  /* 0x0000001c08087c10 */ /* 0x004fe4000ff3e0ff */
[C---:B------:R-:W-:Y:S02]  /*1ef0*/  IADD3.X R7, PT, PT, R9.reuse, UR27, RZ, P0, !PT ;  /* 0x0000001b09077c10 */ /* 0x040fe400087fe4ff */
[----:B------:R-:W-:-:S03]  /*1f00*/  IADD3.X R9, PT, PT, R9, UR29, RZ, P1, !PT ;  /* 0x0000001d09097c10 */ /* 0x000fc60008ffe4ff */
[----:B------:R-:W2:Y:S04]  /*1f10*/  LDG.E R6, desc[UR10][R6.64] ;  /* 0x0000000a06067981 */ /* 0x000ea8000c1e1900 */
[----:B------:R-:W3:Y:S01]  /*1f20*/  LDG.E R9, desc[UR10][R8.64] ;  /* 0x0000000a08097981 */ /* 0x000ee2000c1e1900 */
[----:B------:R-:W0:Y:S01]  /*1f30*/  S2UR UR8, SR_CgaCtaId ;  /* 0x00000000000879c3 */ /* 0x000e220000008800 */
[----:B------:R-:W-:Y:S02]  /*1f40*/  UMOV UR6, 0x400 ;  /* 0x0000040000067882 */ /* 0x000fe40000000000 */
[----:B0-----:R-:W-:-:S06]  /*1f50*/  ULEA UR6, UR8, UR6, 0x18 ;  /* 0x0000000608067291 */ /* 0x001fcc000f8ec0ff */
[----:B------:R-:W-:-:S06]  /*1f60*/  LEA R18, R18, UR6, 0x2 ;  /* 0x0000000612127c11 */ /* 0x000fcc000f8e10ff */
[----:B------:R-:W2:Y:S02]  /*1f70*/  LDS R18, [R18] ;  /* 0x0000000012127984 */ /* 0x000ea40000000800 */
[C---:B--2---:R-:W-:Y:S01]  /*1f80*/  FFMA R13, R18.reuse, R6, R13 ;  /* 0x00000006120d7223 */ /* 0x044fe2000000000d */
[----:B---3--:R-:W-:-:S07]  /*1f90*/  FFMA R12, R18, R9, R12 ;  /* 0x00000009120c7223 */ /* 0x008fce000000000c */
.L_x_18:
[----:B------:R-:W0:Y:S02]  /*1fa0*/  LDC R9, c[0x0][0x3c8] ;  /* 0x0000f200ff097b82 */ /* 0x000e240000000800 */
[----:B0-----:R-:W-:-:S04]  /*1fb0*/  VIMNMX.U32 R6, PT, PT, R9, 0x2, PT ;  /* 0x0000000209067848 */ /* 0x001fc80003fe0000 */
[----:B------:R-:W-:-:S04]  /*1fc0*/  SHF.L.U32 R8, R6, 0x2, RZ ;  /* 0x0000000206087819 */ /* 0x000fc800000006ff */
[----:B------:R-:W0:Y:S02]  /*1fd0*/  LDC R6, c[0x2][R8] ;  /* 0x0080000008067b82 */ /* 0x000e240000000800 */
[----:B0-----:R-:W-:-:S04]  /*1fe0*/  SHF.R.S32.HI R7, RZ, 0x1f, R6 ;  /* 0x0000001fff077819 */ /* 0x001fc80000011406 */
.L_x_70:
[----:B------:R-:W-:Y:S05]  /*1ff0*/  BRX R6 -0x2000                                                            (*"BRANCH_TARGETS .L_x_71,.L_x_72,.L_x_73"*) ;  /* 0xffffffe006007949 */ /* 0x000fea000383ffff */
.L_x_72:
[C---:B------:R-:W-:Y:S01]  /*2000*/  FMUL R6, R13.reuse, 0.044714998453855514526 ;  /* 0x3d3727130d067820 */ /* 0x040fe20000400000 */
[----:B------:R-:W-:Y:S02]  /*2010*/  IMAD.MOV.U32 R10, RZ, RZ, 0x3c80f082 ;  /* 0x3c80f082ff0a7424 */ /* 0x000fe400078e00ff */
[----:B------:R-:W-:Y:S02]  /*2020*/  IMAD.MOV.U32 R9, RZ, RZ, 0x3f800000 ;  /* 0x3f800000ff097424 */ /* 0x000fe400078e00ff */
[----:B------:R-:W-:-:S04]  /*2030*/  FMUL R6, R13, R6 ;  /* 0x000000060d067220 */ /* 0x000fc80000400000 */
[C---:B------:R-:W-:Y:S01]  /*2040*/  FFMA R6, R13.reuse, R6, R13 ;  /* 0x000000060d067223 */ /* 0x040fe2000000000d */
[----:B------:R-:W-:-:S03]  /*2050*/  FMUL R13, R13, 0.5 ;  /* 0x3f0000000d0d7820 */ /* 0x000fc60000400000 */
[----:B------:R-:W-:-:S04]  /*2060*/  FMUL R7, R6, 0.79788458347320556641 ;  /* 0x3f4c422a06077820 */ /* 0x000fc80000400000 */
[C---:B------:R-:W-:Y:S01]  /*2070*/  FMUL R6, |R7|.reuse, 2.8853900432586669922 ;  /* 0x4038aa3b07067820 */ /* 0x040fe20000400200 */
[C---:B------:R-:W-:Y:S01]  /*2080*/  FMUL R11, R7.reuse, R7 ;  /* 0x00000007070b7220 */ /* 0x040fe20000400000 */
[C---:B------:R-:W-:Y:S02]  /*2090*/  FSETP.GE.AND P1, PT, |R7|.reuse, 0.60000002384185791016, PT ;  /* 0x3f19999a0700780b */ /* 0x040fe40003f26200 */
[----:B------:R-:W-:Y:S01]  /*20a0*/  FSETP.GE.AND P0, PT, |R7|, 9.010913848876953125, PT ;  /* 0x41102cb40700780b */ /* 0x000fe20003f06200 */
[C---:B------:R-:W-:Y:S01]  /*20b0*/  FFMA R10, R11.reuse, R10, -0.052303962409496307373 ;  /* 0xbd563cae0b0a7423 */ /* 0x040fe2000000000a */
[----:B------:R-:W0:Y:S03]  /*20c0*/  MUFU.EX2 R6, R6 ;  /* 0x0000000600067308 */ /* 0x000e260000000800 */
[----:B------:R-:W-:Y:S01]  /*20d0*/  FFMA R14, R11, R10, 0.1331529766321182251 ;  /* 0x3e0859410b0e7423 */ /* 0x000fe2000000000a */
[----:B0-----:R-:W-:-:S03]  /*20e0*/  FADD R8, R6, 1 ;  /* 0x3f80000006087421 */ /* 0x001fc60000000000 */
[----:B------:R-:W-:-:S04]  /*20f0*/  FFMA R6, R11, R14, -0.33332768082618713379 ;  /* 0xbeaaa9ed0b067423 */ /* 0x000fc8000000000e */
[----:B------:R-:W-:Y:S01]  /*2100*/  FFMA R6, R11, R6, RZ ;  /* 0x000000060b067223 */ /* 0x000fe200000000ff */
[----:B------:R-:W0:Y:S02]  /*2110*/  MUFU.RCP R8, R8 ;  /* 0x0000000800087308 */ /* 0x000e240000001000 */
[----:B0-----:R-:W-:-:S05]  /*2120*/  FFMA R9, R8, -2, R9 ;  /* 0xc000000008097823 */ /* 0x001fca0000000009 */
[----:B------:R-:W-:-:S04]  /*2130*/  FSEL R10, R9, 1, !P0 ;  /* 0x3f800000090a7808 */ /* 0x000fc80004000000 */
[--C-:B------:R-:W-:Y:S01]  /*2140*/  LOP3.LUT R10, R10, 0x80000000, R7.reuse, 0xb8, !PT ;  /* 0x800000000a0a7812 */ /* 0x100fe200078eb807 */
[----:B------:R-:W-:-:S04]  /*2150*/  @!P1 FFMA R10, R7, R6, R7 ;  /* 0x00000006070a9223 */ /* 0x000fc80000000007 */
[----:B------:R-:W-:-:S04]  /*2160*/  FADD R10, R10, 1 ;  /* 0x3f8000000a0a7421 */ /* 0x000fc80000000000 */
[----:B------:R-:W-:Y:S01]  /*2170*/  FMUL R13, R13, R10 ;  /* 0x0000000a0d0d7220 */ /* 0x000fe20000400000 */
[----:B------:R-:W-:Y:S06]  /*2180*/  BRA `(.L_x_21) ;  /* 0x0000000000707947 */ /* 0x000fec0003800000 */
.L_x_71:
[----:B------:R-:W-:Y:S01]  /*2190*/  IMAD.MOV.U32 R6, RZ, RZ, 0x3f000000 ;  /* 0x3f000000ff067424 */ /* 0x000fe200078e00ff */
[----:B------:R-:W-:Y:S01]  /*21a0*/  BSSY.RECONVERGENT B2, `(.L_x_22) ;  /* 0x0000016000027945 */ /* 0x000fe20003800200 */
[----:B------:R-:W-:Y:S02]  /*21b0*/  IMAD.MOV.U32 R7, RZ, RZ, 0x437c0000 ;  /* 0x437c0000ff077424 */ /* 0x000fe400078e00ff */
[----:B------:R-:W-:-:S04]  /*21c0*/  FFMA.SAT R6, R13, -0.0057249800302088260651, R6 ;  /* 0xbbbb989d0d067823 */ /* 0x000fc80000002006 */
[----:B------:R-:W-:-:S04]  /*21d0*/  FFMA.RM R6, R6, R7, 12582913 ;  /* 0x4b40000106067423 */ /* 0x000fc80000004007 */
[C---:B------:R-:W-:Y:S01]  /*21e0*/  FADD R8, R6.reuse, -12583039 ;  /* 0xcb40007f06087421 */ /* 0x040fe20000000000 */
[----:B------:R-:W-:-:S03]  /*21f0*/  IMAD.SHL.U32 R6, R6, 0x800000, RZ ;  /* 0x0080000006067824 */ /* 0x000fc600078e00ff */
[----:B------:R-:W-:-:S04]  /*2200*/  FFMA R8, R13, -1.4426950216293334961, -R8 ;  /* 0xbfb8aa3b0d087823 */ /* 0x000fc80000000808 */
[----:B------:R-:W-:-:S04]  /*2210*/  FFMA R8, R13, -1.925963033500011079e-08, R8 ;  /* 0xb2a570600d087823 */ /* 0x000fc80000000008 */
[----:B------:R-:W0:Y:S02]  /*2220*/  MUFU.EX2 R7, R8 ;  /* 0x0000000800077308 */ /* 0x000e240000000800 */
[----:B0-----:R-:W-:-:S06]  /*2230*/  FFMA R10, R6, R7, 1 ;  /* 0x3f800000060a7423 */ /* 0x001fcc0000000007 */
[----:B------:R-:W0:Y:S08]  /*2240*/  MUFU.RCP R6, R10 ;  /* 0x0000000a00067308 */ /* 0x000e300000001000 */
[----:B------:R-:W1:Y:S01]  /*2250*/  FCHK P0, R13, R10 ;  /* 0x0000000a0d007302 */ /* 0x000e620000000000 */
[----:B0-----:R-:W-:-:S04]  /*2260*/  FFMA R7, -R10, R6, 1 ;  /* 0x3f8000000a077423 */ /* 0x001fc80000000106 */
[----:B------:R-:W-:-:S04]  /*2270*/  FFMA R6, R6, R7, R6 ;  /* 0x0000000706067223 */ /* 0x000fc80000000006 */
[----:B------:R-:W-:-:S04]  /*2280*/  FFMA R7, R13, R6, RZ ;  /* 0x000000060d077223 */ /* 0x000fc800000000ff */
[----:B------:R-:W-:-:S04]  /*2290*/  FFMA R9, -R10, R7, R13 ;  /* 0x000000070a097223 */ /* 0x000fc8000000010d */
[----:B------:R-:W-:Y:S01]  /*22a0*/  FFMA R6, R6, R9, R7 ;  /* 0x0000000906067223 */ /* 0x000fe20000000007 */
[----:B-1----:R-:W-:Y:S06]  /*22b0*/  @!P0 BRA `(.L_x_23) ;  /* 0x0000000000108947 */ /* 0x002fec0003800000 */
[----:B------:R-:W-:Y:S01]  /*22c0*/  IMAD.MOV.U32 R6, RZ, RZ, R10 ;  /* 0x000000ffff067224 */ /* 0x000fe200078e000a */
[----:B------:R-:W-:-:S07]  /*22d0*/  MOV R20, 0x22f0 ;  /* 0x000022f000147802 */ /* 0x000fce0000000f00 */
[----:B------:R-:W-:Y:S05]  /*22e0*/  CALL.REL.NOINC `($__internal_0_$__cuda_sm3x_div_rn_noftz_f32_slowpath) ;  /* 0x0000001800bc7944 */ /* 0x000fea0003c00000 */
[----:B------:R-:W-:-:S07]  /*22f0*/  IMAD.MOV.U32 R6, RZ, RZ, R13 ;  /* 0x000000ffff067224 */ /* 0x000fce00078e000d */
.L_x_23:
[----:B------:R-:W-:Y:S05]  /*2300*/  BSYNC.RECONVERGENT B2 ;  /* 0x0000000000027941 */ /* 0x000fea0003800200 */
.L_x_22:
[----:B------:R-:W-:Y:S01]  /*2310*/  IMAD.MOV.U32 R13, RZ, RZ, R6 ;  /* 0x000000ffff0d7224 */ /* 0x000fe200078e0006 */
[----:B------:R-:W-:Y:S06]  /*2320*/  BRA `(.L_x_21) ;  /* 0x0000000000087947 */ /* 0x000fec0003800000 */
.L_x_73:
[----:B------:R-:W-:-:S13]  /*2330*/  ISETP.NE.AND P0, PT, R9, 0x2, PT ;  /* 0x000000020900780c */ /* 0x000fda0003f05270 */
[----:B------:R-:W-:-:S07]  /*2340*/  @!P0 FMNMX R13, RZ, R13, !PT ;  /* 0x0000000dff0d8209 */ /* 0x000fce0007800000 */
.L_x_21:
[----:B------:R-:W0:Y:S01]  /*2350*/  LDCU UR6, c[0x0][0x3c0] ;  /* 0x00007800ff0677ac */ /* 0x000e220008000800 */
[----:B------:R-:W-:Y:S01]  /*2360*/  FMUL R12, R13, R12 ;  /* 0x0000000c0d0c7220 */ /* 0x000fe20000400000 */
[C---:B------:R-:W-:Y:S01]  /*2370*/  LEA R7, R5.reuse, UR4, 0x2 ;  /* 0x0000000405077c11 */ /* 0x040fe2000f8e10ff */
[----:B------:R-:W-:-:S04]  /*2380*/  VIADD R5, R5, UR19 ;  /* 0x0000001305057c36 */ /* 0x000fc80008000000 */
[----:B------:R1:W-:Y:S01]  /*2390*/  STS [R7], R12 ;  /* 0x0000000c07007388 */ /* 0x0003e20000000800 */
[----:B0-----:R-:W-:-:S13]  /*23a0*/  ISETP.GE.AND P0, PT, R5, UR6, PT ;  /* 0x0000000605007c0c */ /* 0x001fda000bf06270 */
[----:B-1----:R-:W-:Y:S05]  /*23b0*/  @!P0 BRA `(.L_x_24) ;  /* 0xffffffe800e08947 */ /* 0x002fea000383ffff */
[----:B------:R-:W-:Y:S05]  /*23c0*/  BSYNC.RECONVERGENT B1 ;  /* 0x0000000000017941 */ /* 0x000fea0003800200 */
.L_x_15:
[----:B------:R-:W-:Y:S05]  /*23d0*/  BRA `(.L_x_13) ;  /* 0x0000000800b47947 */ /* 0x000fea0003800000 */
.L_x_14:
[----:B------:R-:W0:Y:S01]  /*23e0*/  LDC R16, c[0x0][0x3c8] ;  /* 0x0000f200ff107b82 */ /* 0x000e220000000800 */
[----:B------:R-:W-:Y:S01]  /*23f0*/  IMAD.MOV.U32 R5, RZ, RZ, -0x1 ;  /* 0xffffffffff057424 */ /* 0x000fe200078e00ff */
[----:B------:R-:W-:Y:S01]  /*2400*/  MOV R8, UR19 ;  /* 0x0000001300087c02 */ /* 0x000fe20008000f00 */
[C---:B------:R-:W-:Y:S01]  /*2410*/  VIADD R14, R3.reuse, UR19 ;  /* 0x00000013030e7c36 */ /* 0x040fe20008000000 */
[----:B------:R-:W-:Y:S01]  /*2420*/  LEA R17, R3, UR4, 0x2 ;  /* 0x0000000403117c11 */ /* 0x000fe2000f8e10ff */
[----:B------:R-:W-:Y:S02]  /*2430*/  VIADD R11, R0, 0x1 ;  /* 0x00000001000b7836 */ /* 0x000fe40000000000 */
[----:B------:R-:W-:Y:S02]  /*2440*/  IMAD.SHL.U32 R8, R8, 0x4, RZ ;  /* 0x0000000408087824 */ /* 0x000fe400078e00ff */
[----:B------:R-:W-:Y:S01]  /*2450*/  VIADD R12, R14, UR19 ;  /* 0x000000130e0c7c36 */ /* 0x000fe20008000000 */
[----:B------:R-:W-:Y:S01]  /*2460*/  LOP3.LUT R11, R11, 0x3, RZ, 0xc0, !PT ;  /* 0x000000030b0b7812 */ /* 0x000fe200078ec0ff */
[----:B------:R-:W-:-:S02]  /*2470*/  IMAD.IADD R15, R8, 0x1, R17 ;  /* 0x00000001080f7824 */ /* 0x000fc400078e0211 */
[----:B------:R-:W-:Y:S02]  /*2480*/  VIADD R10, R12, UR19 ;  /* 0x000000130c0a7c36 */ /* 0x000fe40008000000 */
[----:B------:R-:W-:Y:S01]  /*2490*/  IMAD.IADD R9, R8, 0x1, R15 ;  /* 0x0000000108097824 */ /* 0x000fe200078e020f */
[----:B0-----:R-:W-:-:S05]  /*24a0*/  VIADDMNMX.U32 R5, R16, R5, 0x2, PT ;  /* 0x0000000210057446 */ /* 0x001fca0003800005 */
[----:B------:R-:W-:-:S04]  /*24b0*/  IMAD.SHL.U32 R5, R5, 0x4, RZ ;  /* 0x0000000405057824 */ /* 0x000fc800078e00ff */
[----:B------:R-:W0:Y:S02]  /*24c0*/  LDC R18, c[0x2][R5+0xc] ;  /* 0x0080030005127b82 */ /* 0x000e240000000800 */
[----:B0-----:R-:W-:-:S04]  /*24d0*/  SHF.R.S32.HI R19, RZ, 0x1f, R18 ;  /* 0x0000001fff137819 */ /* 0x001fc80000011412 */
.L_x_74:
[----:B------:R-:W-:Y:S05]  /*24e0*/  BRX R18 -0x24f0                                                           (*"BRANCH_TARGETS .L_x_75,.L_x_76,.L_x_77"*) ;  /* 0xffffffd812c47949 */ /* 0x000fea000383ffff */
.L_x_77:
[----:B------:R-:W-:-:S13]  /*24f0*/  ISETP.NE.AND P0, PT, R16, RZ, PT ;  /* 0x000000ff1000720c */ /* 0x000fda0003f05270 */
[----:B------:R-:W-:Y:S05]  /*2500*/  @P0 BRA `(.L_x_25) ;  /* 0x00000004000c0947 */ /* 0x000fea0003800000 */
[----:B------:R-:W-:Y:S01]  /*2510*/  ISETP.NE.AND P0, PT, R11, RZ, PT ;  /* 0x000000ff0b00720c */ /* 0x000fe20003f05270 */
[----:B------:R-:W-:Y:S01]  /*2520*/  IMAD.MOV.U32 R5, RZ, RZ, 0x3f000000 ;  /* 0x3f000000ff057424 */ /* 0x000fe200078e00ff */
[----:B------:R-:W-:Y:S01]  /*2530*/  BSSY.RECONVERGENT B1, `(.L_x_26) ;  /* 0x0000020000017945 */ /* 0x000fe20003800200 */
[----:B------:R-:W-:-:S04]  /*2540*/  IMAD.MOV.U32 R6, RZ, RZ, 0x437c0000 ;  /* 0x437c0000ff067424 */ /* 0x000fc800078e00ff */
[----:B------:R-:W-:Y:S01]  /*2550*/  FFMA.RM R6, R5, R6, 12582913 ;  /* 0x4b40000105067423 */ /* 0x000fe20000004006 */
[----:B------:R-:W-:-:S03]  /*2560*/  IMAD.MOV.U32 R5, RZ, RZ, R3 ;  /* 0x000000ffff057224 */ /* 0x000fc600078e0003 */
[C---:B------:R-:W-:Y:S02]  /*2570*/  IMAD.SHL.U32 R18, R6.reuse, 0x800000, RZ ;  /* 0x0080000006127824 */ /* 0x040fe400078e00ff */
[----:B------:R-:W-:Y:S01]  /*2580*/  FADD R16, R6, -12583039 ;  /* 0xcb40007f06107421 */ /* 0x000fe20000000000 */
[----:B------:R-:W-:Y:S06]  /*2590*/  @!P0 BRA `(.L_x_27) ;  /* 0x0000000000648947 */ /* 0x000fec0003800000 */
[----:B------:R-:W0:Y:S01]  /*25a0*/  MUFU.EX2 R5, -R16 ;  /* 0x8000001000057308 */ /* 0x000e220000000800 */
[----:B------:R-:W-:Y:S01]  /*25b0*/  ISETP.NE.AND P3, PT, R11, 0x1, PT ;  /* 0x000000010b00780c */ /* 0x000fe20003f65270 */
[----:B0-----:R-:W-:-:S06]  /*25c0*/  FFMA R5, R18, R5, 1 ;  /* 0x3f80000012057423 */ /* 0x001fcc0000000005 */
[----:B------:R-:W0:Y:S08]  /*25d0*/  MUFU.RCP R6, R5 ;  /* 0x0000000500067308 */ /* 0x000e300000001000 */
[----:B------:R-:W1:Y:S01]  /*25e0*/  FCHK P0, RZ, R5 ;  /* 0x00000005ff007302 */ /* 0x000e620000000000 */
[----:B0-----:R-:W-:-:S04]  /*25f0*/  FFMA R7, -R5, R6, 1 ;  /* 0x3f80000005077423 */ /* 0x001fc80000000106 */
[----:B------:R-:W-:-:S04]  /*2600*/  FFMA R7, R6, R7, R6 ;  /* 0x0000000706077223 */ /* 0x000fc80000000006 */
[----:B------:R-:W-:-:S04]  /*2610*/  FFMA R6, RZ, R7, RZ ;  /* 0x00000007ff067223 */ /* 0x000fc800000000ff */
[----:B------:R-:W-:-:S04]  /*2620*/  FFMA R13, -R5, R6, RZ ;  /* 0x00000006050d7223 */ /* 0x000fc800000001ff */
[----:B------:R-:W-:Y:S01]  /*2630*/  FFMA R6, R7, R13, R6 ;  /* 0x0000000d07067223 */ /* 0x000fe20000000006 */
[----:B-1----:R-:W-:Y:S06]  /*2640*/  @!P0 BRA `(.L_x_28) ;  /* 0x0000000000148947 */ /* 0x002fec0003800000 */
[----:B------:R-:W-:Y:S01]  /*2650*/  MOV R6, R5 ;  /* 0x0000000500067202 */ /* 0x000fe20000000f00 */
[----:B------:R-:W-:Y:S01]  /*2660*/  IMAD.MOV.U32 R13, RZ, RZ, RZ ;  /* 0x000000ffff0d7224 */ /* 0x000fe200078e00ff */
[----:B------:R-:W-:-:S07]  /*2670*/  MOV R20, 0x2690 ;  /* 0x0000269000147802 */ /* 0x000fce0000000f00 */
[----:B------:R-:W-:Y:S05]  /*2680*/  CALL.REL.NOINC `($__internal_0_$__cuda_sm3x_div_rn_noftz_f32_slowpath) ;  /* 0x0000001400d47944 */ /* 0x000fea0003c00000 */
[----:B------:R-:W-:-:S07]  /*2690*/  IMAD.MOV.U32 R6, RZ, RZ, R13 ;  /* 0x000000ffff067224 */ /* 0x000fce00078e000d */
.L_x_28:
[----:B------:R-:W-:Y:S01]  /*26a0*/  FMUL R6, RZ, R6 ;  /* 0x00000006ff067220 */ /* 0x000fe20000400000 */
[----:B------:R-:W-:-:S04]  /*26b0*/  IMAD.MOV.U32 R5, RZ, RZ, R14 ;  /* 0x000000ffff057224 */ /* 0x000fc800078e000e */
[----:B------:R0:W-:Y:S01]  /*26c0*/  STS [R17], R6 ;  /* 0x0000000611007388 */ /* 0x0001e20000000800 */
[----:B------:R-:W-:Y:S05]  /*26d0*/  @!P3 BRA `(.L_x_27) ;  /* 0x000000000014b947 */ /* 0x000fea0003800000 */
[----:B------:R-:W-:Y:S01]  /*26e0*/  ISETP.NE.AND P0, PT, R11, 0x2, PT ;  /* 0x000000020b00780c */ /* 0x000fe20003f05270 */
[----:B------:R1:W-:Y:S01]  /*26f0*/  STS [R15], R6 ;  /* 0x000000060f007388 */ /* 0x0003e20000000800 */
[----:B------:R-:W-:-:S11]  /*2700*/  IMAD.MOV.U32 R5, RZ, RZ, R12 ;  /* 0x000000ffff057224 */ /* 0x000fd600078e000c */
[----:B------:R1:W-:Y:S01]  /*2710*/  @P0 STS [R9], R6 ;  /* 0x0000000609000388 */ /* 0x0003e20000000800 */
[----:B------:R-:W-:-:S07]  /*2720*/  @P0 IMAD.MOV.U32 R5, RZ, RZ, R10 ;  /* 0x000000ffff050224 */ /* 0x000fce00078e000a */
.L_x_27:
[----:B------:R-:W-:Y:S05]  /*2730*/  BSYNC.RECONVERGENT B1 ;  /* 0x0000000000017941 */ /* 0x000fea0003800200 */
.L_x_26:
[----:B------:R-:W-:-:S13]  /*2740*/  ISETP.GE.U32.AND P0, PT, R0, 0x3, PT ;  /* 0x000000030000780c */ /* 0x000fda0003f06070 */
[----:B------:R-:W-:Y:S05]  /*2750*/  @!P0 BRA `(.L_x_13) ;  /* 0x0000000400d48947 */ /* 0x000fea0003800000 */
[----:B------:R-:W0:Y:S02]  /*2760*/  MUFU.EX2 R7, -R16 ;  /* 0x8000001000077308 */ /* 0x000e240000000800 */
[----:B01----:R-:W-:-:S06]  /*2770*/  FFMA R6, R18, R7, 1 ;  /* 0x3f80000012067423 */ /* 0x003fcc0000000007 */
        /* <DEDUP_REMOVED lines=8> */
[----:B------:R-:W-:Y:S01]  /*2800*/  IMAD.MOV.U32 R13, RZ, RZ, RZ ;  /* 0x000000ffff0d7224 */ /* 0x000fe200078e00ff */
[----:B------:R-:W-:-:S07]  /*2810*/  MOV R20, 0x2830 ;  /* 0x0000283000147802 */ /* 0x000fce0000000f00 */
[----:B------:R-:W-:Y:S05]  /*2820*/  CALL.REL.NOINC `($__internal_0_$__cuda_sm3x_div_rn_noftz_f32_slowpath) ;  /* 0x00000014006c7944 */ /* 0x000fea0003c00000 */
[----:B------:R-:W-:-:S07]  /*2830*/  IMAD.MOV.U32 R7, RZ, RZ, R13 ;  /* 0x000000ffff077224 */ /* 0x000fce00078e000d */
.L_x_29:
[----:B------:R-:W0:Y:S01]  /*2840*/  LDC R12, c[0x0][0x3c0] ;  /* 0x0000f000ff0c7b82 */ /* 0x000e220000000800 */
[----:B------:R-:W-:Y:S01]  /*2850*/  BSSY.RECONVERGENT B1, `(.L_x_30) ;  /* 0x000000d000017945 */ /* 0x000fe20003800200 */
[----:B------:R-:W-:-:S07]  /*2860*/  FMUL R10, RZ, R7 ;  /* 0x00000007ff0a7220 */ /* 0x000fce0000400000 */
.L_x_31:
[----:B-1----:R-:W-:Y:S01]  /*2870*/  LEA R7, R5, UR4, 0x2 ;  /* 0x0000000405077c11 */ /* 0x002fe2000f8e10ff */
[----:B------:R-:W-:-:S04]  /*2880*/  IMAD.IADD R5, R8, 0x1, R5 ;  /* 0x0000000108057824 */ /* 0x000fc800078e0205 */
[C---:B------:R-:W-:Y:S01]  /*2890*/  IMAD.IADD R9, R8.reuse, 0x1, R7 ;  /* 0x0000000108097824 */ /* 0x040fe200078e0207 */
[----:B------:R1:W-:Y:S01]  /*28a0*/  STS [R7], R10 ;  /* 0x0000000a07007388 */ /* 0x0003e20000000800 */
[----:B0-----:R-:W-:Y:S02]  /*28b0*/  ISETP.GE.AND P0, PT, R5, R12, PT ;  /* 0x0000000c0500720c */ /* 0x001fe40003f06270 */
[C---:B------:R-:W-:Y:S01]  /*28c0*/  IMAD.IADD R11, R8.reuse, 0x1, R9 ;  /* 0x00000001080b7824 */ /* 0x040fe200078e0209 */
[----:B------:R1:W-:Y:S03]  /*28d0*/  STS [R9], R10 ;  /* 0x0000000a09007388 */ /* 0x0003e60000000800 */
[----:B------:R-:W-:Y:S01]  /*28e0*/  IMAD.IADD R6, R8, 0x1, R11 ;  /* 0x0000000108067824 */ /* 0x000fe200078e020b */
[----:B------:R1:W-:Y:S04]  /*28f0*/  STS [R11], R10 ;  /* 0x0000000a0b007388 */ /* 0x0003e80000000800 */
[----:B------:R1:W-:Y:S02]  /*2900*/  STS [R6], R10 ;  /* 0x0000000a06007388 */ /* 0x0003e40000000800 */
[----:B------:R-:W-:Y:S05]  /*2910*/  @!P0 BRA `(.L_x_31) ;  /* 0xfffffffc00d48947 */ /* 0x000fea000383ffff */
[----:B------:R-:W-:Y:S05]  /*2920*/  BSYNC.RECONVERGENT B1 ;  /* 0x0000000000017941 */ /* 0x000fea0003800200 */
.L_x_30:
[----:B------:R-:W-:Y:S05]  /*2930*/  BRA `(.L_x_13) ;  /* 0x00000004005c7947 */ /* 0x000fea0003800000 */
.L_x_25:
[----:B------:R-:W-:Y:S01]  /*2940*/  ISETP.NE.AND P0, PT, R11, RZ, PT ;  /* 0x000000ff0b00720c */ /* 0x000fe20003f05270 */
[----:B------:R-:W-:Y:S01]  /*2950*/  BSSY.RECONVERGENT B1, `(.L_x_32) ;  /* 0x000000d000017945 */ /* 0x000fe20003800200 */
[----:B------:R-:W-:Y:S02]  /*2960*/  ISETP.GE.U32.AND P1, PT, R0, 0x3, PT ;  /* 0x000000030000780c */ /* 0x000fe40003f26070 */
[----:B------:R-:W-:-:S09]  /*2970*/  MOV R5, R3 ;  /* 0x0000000300057202 */ /* 0x000fd20000000f00 */
[----:B------:R-:W-:Y:S05]  /*2980*/  @!P0 BRA `(.L_x_33) ;  /* 0x0000000000248947 */ /* 0x000fea0003800000 */
[----:B------:R0:W-:Y:S01]  /*2990*/  STS [R17], RZ ;  /* 0x000000ff11007388 */ /* 0x0001e20000000800 */
[----:B------:R-:W-:Y:S01]  /*29a0*/  ISETP.NE.AND P0, PT, R11, 0x1, PT ;  /* 0x000000010b00780c */ /* 0x000fe20003f05270 */
[----:B------:R-:W-:-:S12]  /*29b0*/  IMAD.MOV.U32 R5, RZ, RZ, R14 ;  /* 0x000000ffff057224 */ /* 0x000fd800078e000e */
[----:B0-----:R-:W-:Y:S05]  /*29c0*/  @!P0 BRA `(.L_x_33) ;  /* 0x0000000000148947 */ /* 0x001fea0003800000 */
[----:B------:R-:W-:Y:S01]  /*29d0*/  ISETP.NE.AND P0, PT, R11, 0x2, PT ;  /* 0x000000020b00780c */ /* 0x000fe20003f05270 */
[----:B------:R0:W-:Y:S01]  /*29e0*/  STS [R15], RZ ;  /* 0x000000ff0f007388 */ /* 0x0001e20000000800 */
[----:B------:R-:W-:-:S11]  /*29f0*/  IMAD.MOV.U32 R5, RZ, RZ, R12 ;  /* 0x000000ffff057224 */ /* 0x000fd600078e000c */
[----:B------:R0:W-:Y:S01]  /*2a00*/  @P0 STS [R9], RZ ;  /* 0x000000ff09000388 */ /* 0x0001e20000000800 */
[----:B------:R-:W-:-:S07]  /*2a10*/  @P0 IMAD.MOV.U32 R5, RZ, RZ, R10 ;  /* 0x000000ffff050224 */ /* 0x000fce00078e000a */
.L_x_33:
[----:B------:R-:W-:Y:S05]  /*2a20*/  BSYNC.RECONVERGENT B1 ;  /* 0x0000000000017941 */ /* 0x000fea0003800200 */
.L_x_32:
[----:B------:R-:W-:Y:S05]  /*2a30*/  @!P1 BRA `(.L_x_13) ;  /* 0x00000004001c9947 */ /* 0x000fea0003800000 */
[----:B------:R-:W-:Y:S01]  /*2a40*/  BSSY.RECONVERGENT B1, `(.L_x_34) ;  /* 0x000000c000017945 */ /* 0x000fe20003800200 */
.L_x_35:
[----:B-1----:R-:W-:Y:S01]  /*2a50*/  LEA R7, R5, UR4, 0x2 ;  /* 0x0000000405077c11 */ /* 0x002fe2000f8e10ff */
[----:B------:R-:W-:-:S04]  /*2a60*/  IMAD.IADD R5, R8, 0x1, R5 ;  /* 0x0000000108057824 */ /* 0x000fc800078e0205 */
[C---:B0-----:R-:W-:Y:S01]  /*2a70*/  IMAD.IADD R9, R8.reuse, 0x1, R7 ;  /* 0x0000000108097824 */ /* 0x041fe200078e0207 */
[----:B------:R1:W-:Y:S01]  /*2a80*/  STS [R7], RZ ;  /* 0x000000ff07007388 */ /* 0x0003e20000000800 */
[----:B------:R-:W-:Y:S02]  /*2a90*/  ISETP.GE.AND P0, PT, R5, R6, PT ;  /* 0x000000060500720c */ /* 0x000fe40003f06270 */
[C---:B------:R-:W-:Y:S01]  /*2aa0*/  IMAD.IADD R11, R8.reuse, 0x1, R9 ;  /* 0x00000001080b7824 */ /* 0x040fe200078e0209 */
[----:B------:R1:W-:Y:S03]  /*2ab0*/  STS [R9], RZ ;  /* 0x000000ff09007388 */ /* 0x0003e60000000800 */
[----:B------:R-:W-:Y:S01]  /*2ac0*/  IMAD.IADD R10, R8, 0x1, R11 ;  /* 0x00000001080a7824 */ /* 0x000fe200078e020b */
[----:B------:R1:W-:Y:S04]  /*2ad0*/  STS [R11], RZ ;  /* 0x000000ff0b007388 */ /* 0x0003e80000000800 */
[----:B------:R1:W-:Y:S02]  /*2ae0*/  STS [R10], RZ ;  /* 0x000000ff0a007388 */ /* 0x0003e40000000800 */
[----:B------:R-:W-:Y:S05]  /*2af0*/  @!P0 BRA `(.L_x_35) ;  /* 0xfffffffc00d48947 */ /* 0x000fea000383ffff */
[----:B------:R-:W-:Y:S05]  /*2b00*/  BSYNC.RECONVERGENT B1 ;  /* 0x0000000000017941 */ /* 0x000fea0003800200 */
.L_x_34:
[----:B------:R-:W-:Y:S05]  /*2b10*/  BRA `(.L_x_13) ;  /* 0x0000000000e47947 */ /* 0x000fea0003800000 */
.L_x_75:
[----:B------:R-:W-:Y:S01]  /*2b20*/  ISETP.NE.AND P0, PT, R11, RZ, PT ;  /* 0x000000ff0b00720c */ /* 0x000fe20003f05270 */
[----:B------:R-:W-:Y:S01]  /*2b30*/  BSSY.RECONVERGENT B1, `(.L_x_36) ;  /* 0x000000d000017945 */ /* 0x000fe20003800200 */
[----:B------:R-:W-:Y:S01]  /*2b40*/  ISETP.GE.U32.AND P1, PT, R0, 0x3, PT ;  /* 0x000000030000780c */ /* 0x000fe20003f26070 */
[----:B------:R-:W-:-:S10]  /*2b50*/  IMAD.MOV.U32 R5, RZ, RZ, R3 ;  /* 0x000000ffff057224 */ /* 0x000fd400078e0003 */
        /* <DEDUP_REMOVED lines=9> */
[----:B------:R-:W-:-:S07]  /*2bf0*/  @P0 MOV R5, R10 ;  /* 0x0000000a00050202 */ /* 0x000fce0000000f00 */
.L_x_37:
[----:B------:R-:W-:Y:S05]  /*2c00*/  BSYNC.RECONVERGENT B1 ;  /* 0x0000000000017941 */ /* 0x000fea0003800200 */
.L_x_36:
[----:B------:R-:W-:Y:S05]  /*2c10*/  @!P1 BRA `(.L_x_13) ;  /* 0x0000000000a49947 */ /* 0x000fea0003800000 */
[----:B------:R-:W-:Y:S01]  /*2c20*/  BSSY.RECONVERGENT B1, `(.L_x_38) ;  /* 0x000000c000017945 */ /* 0x000fe20003800200 */
.L_x_39:
        /* <DEDUP_REMOVED lines=12> */
.L_x_38:
[----:B------:R-:W-:Y:S05]  /*2cf0*/  BRA `(.L_x_13) ;  /* 0x00000000006c7947 */ /* 0x000fea0003800000 */
.L_x_76:
        /* <DEDUP_REMOVED lines=14> */
.L_x_41:
[----:B------:R-:W-:Y:S05]  /*2de0*/  BSYNC.RECONVERGENT B1 ;  /* 0x0000000000017941 */ /* 0x000fea0003800200 */
.L_x_40:
[----:B------:R-:W-:Y:S05]  /*2df0*/  @!P1 BRA `(.L_x_13) ;  /* 0x00000000002c9947 */ /* 0x000fea0003800000 */
.L_x_42:
[----:B--2---:R-:W-:Y:S01]  /*2e00*/  LEA R7, R5, UR4, 0x2 ;  /* 0x0000000405077c11 */ /* 0x004fe2000f8e10ff */
[----:B------:R-:W-:-:S04]  /*2e10*/  IMAD.IADD R5, R8, 0x1, R5 ;  /* 0x0000000108057824 */ /* 0x000fc800078e0205 */
[C---:B0-----:R-:W-:Y:S01]  /*2e20*/  IMAD.IADD R9, R8.reuse, 0x1, R7 ;  /* 0x0000000108097824 */ /* 0x041fe200078e0207 */
[----:B------:R2:W-:Y:S01]  /*2e30*/  STS [R7], RZ ;  /* 0x000000ff07007388 */ /* 0x0005e20000000800 */
[----:B------:R-:W-:Y:S02]  /*2e40*/  ISETP.GE.AND P0, PT, R5, R6, PT ;  /* 0x000000060500720c */ /* 0x000fe40003f06270 */
[C---:B------:R-:W-:Y:S01]  /*2e50*/  IMAD.IADD R11, R8.reuse, 0x1, R9 ;  /* 0x00000001080b7824 */ /* 0x040fe200078e0209 */
[----:B------:R2:W-:Y:S04]  /*2e60*/  STS [R9], RZ ;  /* 0x000000ff09007388 */ /* 0x0005e80000000800 */
[----:B------:R-:W-:Y:S01]  /*2e70*/  IADD3 R10, PT, PT, R8, R11, RZ ;  /* 0x0000000b080a7210 */ /* 0x000fe20007ffe0ff */
[----:B------:R2:W-:Y:S04]  /*2e80*/  STS [R11], RZ ;  /* 0x000000ff0b007388 */ /* 0x0005e80000000800 */
[----:B------:R2:W-:Y:S01]  /*2e90*/  STS [R10], RZ ;  /* 0x000000ff0a007388 */ /* 0x0005e20000000800 */
[----:B------:R-:W-:Y:S05]  /*2ea0*/  @!P0 BRA `(.L_x_42) ;  /* 0xfffffffc00d48947 */ /* 0x000fea000383ffff */
.L_x_13:
[----:B------:R-:W-:Y:S05]  /*2eb0*/  BSYNC.RECONVERGENT B0 ;  /* 0x0000000000007941 */ /* 0x000fea0003800200 */
.L_x_12:
[----:B-12---:R-:W1:Y:S01]  /*2ec0*/  LDC R10, c[0x0][0x3bc] ;  /* 0x0000ef00ff0a7b82 */ /* 0x006e620000000800 */
[----:B------:R-:W2:Y:S01]  /*2ed0*/  LDCU UR8, c[0x0][0x3bc] ;  /* 0x00007780ff0877ac */ /* 0x000ea20008000800 */
[----:B------:R-:W-:Y:S01]  /*2ee0*/  BSSY.RECONVERGENT B0, `(.L_x_43) ;  /* 0x00000ec000007945 */ /* 0x000fe20003800200 */
[----:B------:R-:W3:Y:S05]  /*2ef0*/  LDCU.64 UR12, c[0x0][0x398] ;  /* 0x00007300ff0c77ac */ /* 0x000eea0008000a00 */
[----:B------:R-:W-:Y:S01]  /*2f00*/  BAR.SYNC.DEFER_BLOCKING 0x0 ;  /* 0x0000000000007b1d */ /* 0x000fe20000010000 */
[----:B-1----:R-:W-:-:S13]  /*2f10*/  ISETP.GE.AND P0, PT, R3, R10, PT ;  /* 0x0000000a0300720c */ /* 0x002fda0003f06270 */
[----:B--23--:R-:W-:Y:S05]  /*2f20*/  @P0 BRA `(.L_x_44) ;  /* 0x0000000c009c0947 */ /* 0x00cfea0003800000 */
[----:B------:R-:W1:Y:S02]  /*2f30*/  LDCU UR6, c[0x0][0x3c0] ;  /* 0x00007800ff0677ac */ /* 0x000e640008000800 */
[----:B-1----:R-:W-:-:S09]  /*2f40*/  UISETP.GE.AND UP0, UPT, UR6, 0x1, UPT ;  /* 0x000000010600788c */ /* 0x002fd2000bf06270 */
[----:B------:R-:W-:Y:S05]  /*2f50*/  BRA.U !UP0, `(.L_x_45) ;  /* 0x0000000908a87547 */ /* 0x000fea000b800000 */
[----:B------:R-:W-:Y:S01]  /*2f60*/  UIADD3 UR6, UPT, UPT, UR25, -0x1, URZ ;  /* 0xffffffff19067890 */ /* 0x000fe2000fffe0ff */
[----:B------:R-:W-:Y:S01]  /*2f70*/  BSSY.RECONVERGENT B1, `(.L_x_46) ;  /* 0x00000a7000017945 */ /* 0x000fe20003800200 */
[----:B------:R-:W-:-:S04]  /*2f80*/  IMAD.MOV.U32 R16, RZ, RZ, R3 ;  /* 0x000000ffff107224 */ /* 0x000fc800078e0003 */
[----:B------:R-:W-:-:S05]  /*2f90*/  IMAD.U32 R5, RZ, RZ, UR6 ;  /* 0x00000006ff057e24 */ /* 0x000fca000f8e00ff */
[----:B------:R-:W-:-:S13]  /*2fa0*/  ISETP.GE.U32.AND P0, PT, R5, 0x7, PT ;  /* 0x000000070500780c */ /* 0x000fda0003f06070 */
.L_x_52:
[----:B01----:R-:W-:Y:S02]  /*2fb0*/  IMAD.MOV.U32 R17, RZ, RZ, RZ ;  /* 0x000000ffff117224 */ /* 0x003fe400078e00ff */
[----:B------:R-:W-:Y:S01]  /*2fc0*/  IMAD.MOV.U32 R5, RZ, RZ, RZ ;  /* 0x000000ffff057224 */ /* 0x000fe200078e00ff */
[----:B------:R-:W-:Y:S06]  /*2fd0*/  @!P0 BRA `(.L_x_47) ;  /* 0x00000004001c8947 */ /* 0x000fec0003800000 */
[----:B------:R-:W-:Y:S02]  /*2fe0*/  IMAD.MOV.U32 R17, RZ, RZ, RZ ;  /* 0x000000ffff117224 */ /* 0x000fe400078e00ff */
[----:B------:R-:W-:-:S07]  /*2ff0*/  IMAD.MOV.U32 R5, RZ, RZ, RZ ;  /* 0x000000ffff057224 */ /* 0x000fce00078e00ff */
.L_x_48:
[----:B------:R-:W-:-:S04]  /*3000*/  IMAD R6, R5, UR8, R16 ;  /* 0x0000000805067c24 */ /* 0x000fc8000f8e0210 */
[C---:B------:R-:W-:Y:S01]  /*3010*/  VIADD R7, R6.reuse, UR8 ;  /* 0x0000000806077c36 */ /* 0x040fe20008000000 */
[----:B------:R-:W-:-:S03]  /*3020*/  IADD3 R11, P1, PT, R6, UR7, RZ ;  /* 0x00000007060b7c10 */ /* 0x000fc6000ff3e0ff */
[C---:B------:R-:W-:Y:S01]  /*3030*/  VIADD R8, R7.reuse, UR8 ;  /* 0x0000000807087c36 */ /* 0x040fe20008000000 */
[----:B------:R-:W-:Y:S02]  /*3040*/  IADD3 R9, P3, PT, R7, UR7, RZ ;  /* 0x0000000707097c10 */ /* 0x000fe4000ff7e0ff */
[----:B------:R-:W-:Y:S02]  /*3050*/  LEA.HI.X.SX32 R14, R6, UR24, 0x1, P1 ;  /* 0x00000018060e7c11 */ /* 0x000fe400088f0eff */
[----:B------:R-:W-:Y:S02]  /*3060*/  LEA R6, P1, R11, UR12, 0x2 ;  /* 0x0000000c0b067c11 */ /* 0x000fe4000f8210ff */
[----:B------:R-:W-:Y:S02]  /*3070*/  LEA.HI.X.SX32 R12, R7, UR24, 0x1, P3 ;  /* 0x00000018070c7c11 */ /* 0x000fe400098f0eff */
[----:B------:R-:W-:Y:S02]  /*3080*/  LEA R10, P3, R9, UR12, 0x2 ;  /* 0x0000000c090a7c11 */ /* 0x000fe4000f8610ff */
[----:B------:R-:W-:-:S02]  /*3090*/  LEA.HI.X R7, R11, UR13, R14, 0x2, P1 ;  /* 0x0000000d0b077c11 */ /* 0x000fc400088f140e */
[----:B------:R-:W-:Y:S01]  /*30a0*/  LEA.HI.X R11, R9, UR13, R12, 0x2, P3 ;  /* 0x0000000d090b7c11 */ /* 0x000fe200098f140c */
[C---:B------:R-:W-:Y:S01]  /*30b0*/  VIADD R9, R8.reuse, UR8 ;  /* 0x0000000808097c36 */ /* 0x040fe20008000000 */
[C---:B------:R-:W-:Y:S01]  /*30c0*/  IADD3 R13, P4, PT, R8.reuse, UR7, RZ ;  /* 0x00000007080d7c10 */ /* 0x040fe2000ff9e0ff */
[----:B------:R0:W2:Y:S03]  /*30d0*/  LDG.E R18, desc[UR10][R6.64] ;  /* 0x0000000a06127981 */ /* 0x0000a6000c1e1900 */
[----:B------:R-:W-:Y:S01]  /*30e0*/  LEA.HI.X.SX32 R8, R8, UR24, 0x1, P4 ;  /* 0x0000001808087c11 */ /* 0x000fe2000a0f0eff */
[----:B------:R1:W3:Y:S01]  /*30f0*/  LDG.E R19, desc[UR10][R10.64] ;  /* 0x0000000a0a137981 */ /* 0x0002e2000c1e1900 */
[----:B------:R-:W-:Y:S02]  /*3100*/  LEA R20, P1, R13, UR12, 0x2 ;  /* 0x0000000c0d147c11 */ /* 0x000fe4000f8210ff */
[----:B------:R-:W-:-:S02]  /*3110*/  IADD3 R12, P3, PT, R9, UR7, RZ ;  /* 0x00000007090c7c10 */ /* 0x000fc4000ff7e0ff */
[----:B------:R-:W-:Y:S02]  /*3120*/  LEA.HI.X R21, R13, UR13, R8, 0x2, P1 ;  /* 0x0000000d0d157c11 */ /* 0x000fe400088f1408 */
[C---:B------:R-:W-:Y:S02]  /*3130*/  IADD3 R8, PT, PT, R9.reuse, UR8, RZ ;  /* 0x0000000809087c10 */ /* 0x040fe4000fffe0ff */
[----:B------:R-:W-:Y:S01]  /*3140*/  LEA.HI.X.SX32 R13, R9, UR24, 0x1, P3 ;  /* 0x00000018090d7c11 */ /* 0x000fe200098f0eff */
[----:B------:R-:W4:Y:S01]  /*3150*/  LDG.E R20, desc[UR10][R20.64] ;  /* 0x0000000a14147981 */ /* 0x000f22000c1e1900 */
[----:B------:R-:W-:Y:S02]  /*3160*/  LEA R14, P1, R12, UR12, 0x2 ;  /* 0x0000000c0c0e7c11 */ /* 0x000fe4000f8210ff */
[----:B------:R-:W-:Y:S02]  /*3170*/  IADD3 R9, P3, PT, R8, UR7, RZ ;  /* 0x0000000708097c10 */ /* 0x000fe4000ff7e0ff */
[----:B------:R-:W-:Y:S01]  /*3180*/  LEA.HI.X R15, R12, UR13, R13, 0x2, P1 ;  /* 0x0000000d0c0f7c11 */ /* 0x000fe200088f140d */
[C---:B------:R-:W-:Y:S01]  /*3190*/  VIADD R12, R8.reuse, UR8 ;  /* 0x00000008080c7c36 */ /* 0x040fe20008000000 */
[----:B------:R-:W-:-:S02]  /*31a0*/  LEA.HI.X.SX32 R22, R8, UR24, 0x1, P3 ;  /* 0x0000001808167c11 */ /* 0x000fc400098f0eff */
[C---:B------:R-:W-:Y:S01]  /*31b0*/  LEA R8, P1, R9.reuse, UR12, 0x2 ;  /* 0x0000000c09087c11 */ /* 0x040fe2000f8210ff */
[C---:B------:R-:W-:Y:S01]  /*31c0*/  VIADD R13, R12.reuse, UR8 ;  /* 0x000000080c0d7c36 */ /* 0x040fe20008000000 */
[C---:B0-----:R-:W-:Y:S01]  /*31d0*/  IADD3 R7, P3, PT, R12.reuse, UR7, RZ ;  /* 0x000000070c077c10 */ /* 0x041fe2000ff7e0ff */
[----:B------:R0:W5:Y:S01]  /*31e0*/  LDG.E R14, desc[UR10][R14.64] ;  /* 0x0000000a0e0e7981 */ /* 0x000162000c1e1900 */
[----:B------:R-:W-:Y:S02]  /*31f0*/  LEA.HI.X R9, R9, UR13, R22, 0x2, P1 ;  /* 0x0000000d09097c11 */ /* 0x000fe400088f1416 */
[----:B------:R-:W-:Y:S01]  /*3200*/  LEA.HI.X.SX32 R22, R12, UR24, 0x1, P3 ;  /* 0x000000180c167c11 */ /* 0x000fe200098f0eff */
[----:B------:R-:W-:Y:S01]  /*3210*/  VIADD R12, R13, UR8 ;  /* 0x000000080d0c7c36 */ /* 0x000fe20008000000 */
[----:B------:R-:W-:Y:S01]  /*3220*/  LEA R6, P1, R7, UR12, 0x2 ;  /* 0x0000000c07067c11 */ /* 0x000fe2000f8210ff */
[----:B------:R-:W5:Y:S01]  /*3230*/  LDG.E R8, desc[UR10][R8.64] ;  /* 0x0000000a08087981 */ /* 0x000f62000c1e1900 */
[----:B-1----:R-:W-:-:S02]  /*3240*/  IADD3 R11, P3, PT, R13, UR7, RZ ;  /* 0x000000070d0b7c10 */ /* 0x002fc4000ff7e0ff */
[----:B------:R-:W-:Y:S02]  /*3250*/  LEA.HI.X R7, R7, UR13, R22, 0x2, P1 ;  /* 0x0000000d07077c11 */ /* 0x000fe400088f1416 */
[----:B------:R-:W-:Y:S02]  /*3260*/  LEA.HI.X.SX32 R22, R13, UR24, 0x1, P3 ;  /* 0x000000180d167c11 */ /* 0x000fe400098f0eff */
[C---:B------:R-:W-:Y:S01]  /*3270*/  LEA R10, P1, R11.reuse, UR12, 0x2 ;  /* 0x0000000c0b0a7c11 */ /* 0x040fe2000f8210ff */
[----:B------:R1:W5:Y:S01]  /*3280*/  LDG.E R6, desc[UR10][R6.64] ;  /* 0x0000000a06067981 */ /* 0x000362000c1e1900 */
[C---:B------:R-:W-:Y:S02]  /*3290*/  IADD3 R13, P3, PT, R12.reuse, UR7, RZ ;  /* 0x000000070c0d7c10 */ /* 0x040fe4000ff7e0ff */
[----:B------:R-:W-:Y:S02]  /*32a0*/  LEA.HI.X R11, R11, UR13, R22, 0x2, P1 ;  /* 0x0000000d0b0b7c11 */ /* 0x000fe400088f1416 */
[----:B------:R-:W-:-:S02]  /*32b0*/  LEA.HI.X.SX32 R22, R12, UR24, 0x1, P3 ;  /* 0x000000180c167c11 */ /* 0x000fc400098f0eff */
[C---:B------:R-:W-:Y:S01]  /*32c0*/  LEA R12, P1, R13.reuse, UR12, 0x2 ;  /* 0x0000000c0d0c7c11 */ /* 0x040fe2000f8210ff */
[----:B------:R-:W5:Y:S03]  /*32d0*/  LDG.E R10, desc[UR10][R10.64] ;  /* 0x0000000a0a0a7981 */ /* 0x000f66000c1e1900 */
[----:B------:R-:W-:-:S05]  /*32e0*/  LEA.HI.X R13, R13, UR13, R22, 0x2, P1 ;  /* 0x0000000d0d0d7c11 */ /* 0x000fca00088f1416 */
[----:B------:R-:W5:Y:S01]  /*32f0*/  LDG.E R12, desc[UR10][R12.64] ;  /* 0x0000000a0c0c7981 */ /* 0x000f62000c1e1900 */
[----:B0-----:R-:W-:-:S05]  /*3300*/  LEA R15, R5, UR4, 0x2 ;  /* 0x00000004050f7c11 */ /* 0x001fca000f8e10ff */
[----:B------:R-:W2:Y:S04]  /*3310*/  LDS R22, [R15] ;  /* 0x000000000f167984 */ /* 0x000ea80000000800 */
[----:B------:R-:W3:Y:S04]  /*3320*/  LDS R21, [R15+0x4] ;  /* 0x000004000f157984 */ /* 0x000ee80000000800 */
[----:B------:R-:W4:Y:S04]  /*3330*/  LDS R24, [R15+0x8] ;  /* 0x000008000f187984 */ /* 0x000f280000000800 */
[----:B------:R-:W5:Y:S04]  /*3340*/  LDS R26, [R15+0xc] ;  /* 0x00000c000f1a7984 */ /* 0x000f680000000800 */
[----:B------:R-:W0:Y:S04]  /*3350*/  LDS R28, [R15+0x10] ;  /* 0x000010000f1c7984 */ /* 0x000e280000000800 */
[----:B------:R-:W0:Y:S04]  /*3360*/  LDS R23, [R15+0x14] ;  /* 0x000014000f177984 */ /* 0x000e280000000800 */
[----:B-1----:R-:W1:Y:S04]  /*3370*/  LDS R7, [R15+0x18] ;  /* 0x000018000f077984 */ /* 0x002e680000000800 */
[----:B------:R-:W1:Y:S01]  /*3380*/  LDS R9, [R15+0x1c] ;  /* 0x00001c000f097984 */ /* 0x000e620000000800 */
[----:B------:R-:W-:-:S05]  /*3390*/  VIADD R5, R5, 0x8 ;  /* 0x0000000805057836 */ /* 0x000fca0000000000 */
[----:B------:R-:W-:Y:S01]  /*33a0*/  ISETP.NE.AND P1, PT, R5, UR5, PT ;  /* 0x0000000505007c0c */ /* 0x000fe2000bf25270 */
[----:B--2---:R-:W-:-:S04]  /*33b0*/  FFMA R18, R22, R18, R17 ;  /* 0x0000001216127223 */ /* 0x004fc80000000011 */
[----:B---3--:R-:W-:-:S04]  /*33c0*/  FFMA R19, R21, R19, R18 ;  /* 0x0000001315137223 */ /* 0x008fc80000000012 */
[----:B----4-:R-:W-:-:S04]  /*33d0*/  FFMA R19, R24, R20, R19 ;  /* 0x0000001418137223 */ /* 0x010fc80000000013 */
[----:B-----5:R-:W-:-:S04]  /*33e0*/  FFMA R19, R26, R14, R19 ;  /* 0x0000000e1a137223 */ /* 0x020fc80000000013 */
[----:B0-----:R-:W-:-:S04]  /*33f0*/  FFMA R19, R28, R8, R19 ;  /* 0x000000081c137223 */ /* 0x001fc80000000013 */
[----:B------:R-:W-:-:S04]  /*3400*/  FFMA R6, R23, R6, R19 ;  /* 0x0000000617067223 */ /* 0x000fc80000000013 */
[----:B-1----:R-:W-:-:S04]  /*3410*/  FFMA R6, R7, R10, R6 ;  /* 0x0000000a07067223 */ /* 0x002fc80000000006 */
[----:B------:R-:W-:Y:S01]  /*3420*/  FFMA R17, R9, R12, R6 ;  /* 0x0000000c09117223 */ /* 0x000fe20000000006 */
[----:B------:R-:W-:Y:S06]  /*3430*/  @P1 BRA `(.L_x_48) ;  /* 0xfffffff800f01947 */ /* 0x000fec000383ffff */
[----:B------:R-:W-:-:S07]  /*3440*/  IMAD.U32 R5, RZ, RZ, UR5 ;  /* 0x00000005ff057e24 */ /* 0x000fce000f8e00ff */
.L_x_47:
        /* <DEDUP_REMOVED lines=8> */
[----:B0-----:R-:W-:-:S04]  /*34d0*/  IMAD R6, R5, UR6, R16 ;  /* 0x0000000605067c24 */ /* 0x001fc8000f8e0210 */
[C---:B------:R-:W-:Y:S01]  /*34e0*/  VIADD R7, R6.reuse, UR6 ;  /* 0x0000000606077c36 */ /* 0x040fe20008000000 */
[----:B------:R-:W-:-:S04]  /*34f0*/  IADD3 R10, P1, PT, R6, UR7, RZ ;  /* 0x00000007060a7c10 */ /* 0x000fc8000ff3e0ff */
[C---:B------:R-:W-:Y:S02]  /*3500*/  IADD3 R9, P3, PT, R7.reuse, UR7, RZ ;  /* 0x0000000707097c10 */ /* 0x040fe4000ff7e0ff */
[----:B------:R-:W-:Y:S01]  /*3510*/  LEA.HI.X.SX32 R11, R6, UR24, 0x1, P1 ;  /* 0x00000018060b7c11 */ /* 0x000fe200088f0eff */
[C---:B------:R-:W-:Y:S01]  /*3520*/  VIADD R6, R7.reuse, UR6 ;  /* 0x0000000607067c36 */ /* 0x040fe20008000000 */
[----:B-1----:R-:W-:Y:S02]  /*3530*/  LEA R12, P1, R10, UR14, 0x2 ;  /* 0x0000000e0a0c7c11 */ /* 0x002fe4000f8210ff */
[----:B------:R-:W-:Y:S02]  /*3540*/  LEA.HI.X.SX32 R14, R7, UR24, 0x1, P3 ;  /* 0x00000018070e7c11 */ /* 0x000fe400098f0eff */
[----:B------:R-:W-:Y:S02]  /*3550*/  LEA R8, P3, R9, UR14, 0x2 ;  /* 0x0000000e09087c11 */ /* 0x000fe4000f8610ff */
[----:B------:R-:W-:-:S02]  /*3560*/  IADD3 R7, P4, PT, R6, UR7, RZ ;  /* 0x0000000706077c10 */ /* 0x000fc4000ff9e0ff */
[----:B------:R-:W-:Y:S01]  /*3570*/  LEA.HI.X R13, R10, UR15, R11, 0x2, P1 ;  /* 0x0000000f0a0d7c11 */ /* 0x000fe200088f140b */
[C---:B------:R-:W-:Y:S01]  /*3580*/  VIADD R10, R6.reuse, UR6 ;  /* 0x00000006060a7c36 */ /* 0x040fe20008000000 */
[----:B------:R-:W-:Y:S02]  /*3590*/  LEA.HI.X R9, R9, UR15, R14, 0x2, P3 ;  /* 0x0000000f09097c11 */ /* 0x000fe400098f140e */
[----:B------:R-:W-:Y:S01]  /*35a0*/  LEA.HI.X.SX32 R14, R6, UR24, 0x1, P4 ;  /* 0x00000018060e7c11 */ /* 0x000fe2000a0f0eff */
[----:B------:R0:W2:Y:S01]  /*35b0*/  LDG.E R12, desc[UR10][R12.64] ;  /* 0x0000000a0c0c7981 */ /* 0x0000a2000c1e1900 */
[C---:B------:R-:W-:Y:S02]  /*35c0*/  LEA R6, P1, R7.reuse, UR14, 0x2 ;  /* 0x0000000e07067c11 */ /* 0x040fe4000f8210ff */
[----:B------:R-:W-:Y:S01]  /*35d0*/  IADD3 R11, P3, PT, R10, UR7, RZ ;  /* 0x000000070a0b7c10 */ /* 0x000fe2000ff7e0ff */
[----:B------:R-:W3:Y:S01]  /*35e0*/  LDG.E R8, desc[UR10][R8.64] ;  /* 0x0000000a08087981 */ /* 0x000ee2000c1e1900 */
[----:B------:R-:W-:-:S02]  /*35f0*/  LEA.HI.X R7, R7, UR15, R14, 0x2, P1 ;  /* 0x0000000f07077c11 */ /* 0x000fc400088f140e */
[----:B------:R-:W-:Y:S02]  /*3600*/  LEA.HI.X.SX32 R14, R10, UR24, 0x1, P3 ;  /* 0x000000180a0e7c11 */ /* 0x000fe400098f0eff */
[C---:B------:R-:W-:Y:S01]  /*3610*/  LEA R10, P1, R11.reuse, UR14, 0x2 ;  /* 0x0000000e0b0a7c11 */ /* 0x040fe2000f8210ff */
[----:B------:R-:W4:Y:S03]  /*3620*/  LDG.E R6, desc[UR10][R6.64] ;  /* 0x0000000a06067981 */ /* 0x000f26000c1e1900 */
[----:B------:R-:W-:-:S05]  /*3630*/  LEA.HI.X R11, R11, UR15, R14, 0x2, P1 ;  /* 0x0000000f0b0b7c11 */ /* 0x000fca00088f140e */
[----:B------:R-:W5:Y:S01]  /*3640*/  LDG.E R10, desc[UR10][R10.64] ;  /* 0x0000000a0a0a7981 */ /* 0x000f62000c1e1900 */
[----:B------:R-:W-:-:S05]  /*3650*/  LEA R14, R5, UR4, 0x2 ;  /* 0x00000004050e7c11 */ /* 0x000fca000f8e10ff */
[----:B------:R-:W2:Y:S04]  /*3660*/  LDS R18, [R14] ;  /* 0x000000000e127984 */ /* 0x000ea80000000800 */
[----:B------:R-:W3:Y:S04]  /*3670*/  LDS R15, [R14+0x4] ;  /* 0x000004000e0f7984 */ /* 0x000ee80000000800 */
[----:B0-----:R-:W4:Y:S04]  /*3680*/  LDS R13, [R14+0x8] ;  /* 0x000008000e0d7984 */ /* 0x001f280000000800 */
[----:B------:R-:W5:Y:S01]  /*3690*/  LDS R19, [R14+0xc] ;  /* 0x00000c000e137984 */ /* 0x000f620000000800 */
[----:B------:R-:W-:-:S02]  /*36a0*/  VIADD R5, R5, 0x4 ;  /* 0x0000000405057836 */ /* 0x000fc40000000000 */
[----:B--2---:R-:W-:-:S04]  /*36b0*/  FFMA R12, R18, R12, R17 ;  /* 0x0000000c120c7223 */ /* 0x004fc80000000011 */
[----:B---3--:R-:W-:-:S04]  /*36c0*/  FFMA R12, R15, R8, R12 ;  /* 0x000000080f0c7223 */ /* 0x008fc8000000000c */
[----:B----4-:R-:W-:-:S04]  /*36d0*/  FFMA R12, R13, R6, R12 ;  /* 0x000000060d0c7223 */ /* 0x010fc8000000000c */
[----:B-----5:R-:W-:-:S07]  /*36e0*/  FFMA R17, R19, R10, R12 ;  /* 0x0000000a13117223 */ /* 0x020fce000000000c */
.L_x_50:
[----:B------:R-:W-:Y:S05]  /*36f0*/  BRA.U !UP1, `(.L_x_49) ;  /* 0x0000000109907547 */ /* 0x000fea000b800000 */
[----:B------:R-:W0:Y:S01]  /*3700*/  LDCU UR6, c[0x0][0x3c0] ;  /* 0x00007800ff0677ac */ /* 0x000e220008000800 */
[----:B------:R-:W-:Y:S02]  /*3710*/  UISETP.NE.AND UP0, UPT, UR22, 0x1, UPT ;  /* 0x000000011600788c */ /* 0x000fe4000bf05270 */
[----:B0-----:R-:W-:-:S07]  /*3720*/  ULOP3.LUT UP1, URZ, UR6, 0x1, URZ, 0xc0, !UPT ;  /* 0x0000000106ff7892 */ /* 0x001fce000f82c0ff */
[----:B------:R-:W-:Y:S05]  /*3730*/  BRA.U !UP0, `(.L_x_51) ;  /* 0x0000000108507547 */ /* 0x000fea000b800000 */
[----:B------:R-:W0:Y:S01]  /*3740*/  LDCU UR6, c[0x0][0x3bc] ;  /* 0x00007780ff0677ac */ /* 0x000e220008000800 */
[----:B------:R-:W1:Y:S01]  /*3750*/  LDCU.64 UR14, c[0x0][0x398] ;  /* 0x00007300ff0e77ac */ /* 0x000e620008000a00 */
[----:B0-----:R-:W-:-:S04]  /*3760*/  IMAD R6, R5, UR6, R16 ;  /* 0x0000000605067c24 */ /* 0x001fc8000f8e0210 */
[C---:B------:R-:W-:Y:S01]  /*3770*/  VIADD R9, R6.reuse, UR6 ;  /* 0x0000000606097c36 */ /* 0x040fe20008000000 */
[----:B------:R-:W-:-:S04]  /*3780*/  IADD3 R7, P1, PT, R6, UR7, RZ ;  /* 0x0000000706077c10 */ /* 0x000fc8000ff3e0ff */
[----:B------:R-:W-:Y:S02]  /*3790*/  LEA.HI.X.SX32 R8, R6, UR24, 0x1, P1 ;  /* 0x0000001806087c11 */ /* 0x000fe400088f0eff */
[----:B-1----:R-:W-:Y:S02]  /*37a0*/  LEA R6, P1, R7, UR14, 0x2 ;  /* 0x0000000e07067c11 */ /* 0x002fe4000f8210ff */
[----:B------:R-:W-:Y:S02]  /*37b0*/  IADD3 R10, P3, PT, R9, UR7, RZ ;  /* 0x00000007090a7c10 */ /* 0x000fe4000ff7e0ff */
[----:B------:R-:W-:Y:S02]  /*37c0*/  LEA.HI.X R7, R7, UR15, R8, 0x2, P1 ;  /* 0x0000000f07077c11 */ /* 0x000fe400088f1408 */
[----:B------:R-:W-:Y:S02]  /*37d0*/  LEA.HI.X.SX32 R9, R9, UR24, 0x1, P3 ;  /* 0x0000001809097c11 */ /* 0x000fe400098f0eff */
[C---:B------:R-:W-:Y:S01]  /*37e0*/  LEA R8, P1, R10.reuse, UR14, 0x2 ;  /* 0x0000000e0a087c11 */ /* 0x040fe2000f8210ff */
[----:B------:R-:W2:Y:S03]  /*37f0*/  LDG.E R6, desc[UR10][R6.64] ;  /* 0x0000000a06067981 */ /* 0x000ea6000c1e1900 */
[----:B------:R-:W-:-:S05]  /*3800*/  LEA.HI.X R9, R10, UR15, R9, 0x2, P1 ;  /* 0x0000000f0a097c11 */ /* 0x000fca00088f1409 */
[----:B------:R-:W3:Y:S01]  /*3810*/  LDG.E R8, desc[UR10][R8.64] ;  /* 0x0000000a08087981 */ /* 0x000ee2000c1e1900 */
[----:B------:R-:W-:-:S05]  /*3820*/  LEA R10, R5, UR4, 0x2 ;  /* 0x00000004050a7c11 */ /* 0x000fca000f8e10ff */
[----:B------:R-:W2:Y:S04]  /*3830*/  LDS R12, [R10] ;  /* 0x000000000a0c7984 */ /* 0x000ea80000000800 */
[----:B------:R-:W3:Y:S01]  /*3840*/  LDS R11, [R10+0x4] ;  /* 0x000004000a0b7984 */ /* 0x000ee20000000800 */
[----:B------:R-:W-:Y:S01]  /*3850*/  IADD3 R5, PT, PT, R5, 0x2, RZ ;  /* 0x0000000205057810 */ /* 0x000fe20007ffe0ff */
[----:B--2---:R-:W-:-:S04]  /*3860*/  FFMA R12, R12, R6, R17 ;  /* 0x000000060c0c7223 */ /* 0x004fc80000000011 */
[----:B---3--:R-:W-:-:S07]  /*3870*/  FFMA R17, R11, R8, R12 ;  /* 0x000000080b117223 */ /* 0x008fce000000000c */
.L_x_51:
[----:B------:R-:W-:Y:S05]  /*3880*/  BRA.U !UP1, `(.L_x_49) ;  /* 0x00000001092c7547 */ /* 0x000fea000b800000 */
[----:B------:R-:W0:Y:S01]  /*3890*/  LDCU UR6, c[0x0][0x3bc] ;  /* 0x00007780ff0677ac */ /* 0x000e220008000800 */
[----:B------:R-:W1:Y:S01]  /*38a0*/  LDCU.64 UR14, c[0x0][0x398] ;  /* 0x00007300ff0e77ac */ /* 0x000e620008000a00 */
[----:B0-----:R-:W-:-:S05]  /*38b0*/  IMAD R6, R5, UR6, R16 ;  /* 0x0000000605067c24 */ /* 0x001fca000f8e0210 */
[----:B------:R-:W-:-:S04]  /*38c0*/  IADD3 R7, P1, PT, R6, UR7, RZ ;  /* 0x0000000706077c10 */ /* 0x000fc8000ff3e0ff */
[----:B------:R-:W-:Y:S02]  /*38d0*/  LEA.HI.X.SX32 R8, R6, UR24, 0x1, P1 ;  /* 0x0000001806087c11 */ /* 0x000fe400088f0eff */
[----:B-1----:R-:W-:-:S04]  /*38e0*/  LEA R6, P1, R7, UR14, 0x2 ;  /* 0x0000000e07067c11 */ /* 0x002fc8000f8210ff */
[----:B------:R-:W-:-:S05]  /*38f0*/  LEA.HI.X R7, R7, UR15, R8, 0x2, P1 ;  /* 0x0000000f07077c11 */ /* 0x000fca00088f1408 */
[----:B------:R-:W2:Y:S01]  /*3900*/  LDG.E R6, desc[UR10][R6.64] ;  /* 0x0000000a06067981 */ /* 0x000ea2000c1e1900 */
[----:B------:R-:W-:-:S05]  /*3910*/  LEA R5, R5, UR4, 0x2 ;  /* 0x0000000405057c11 */ /* 0x000fca000f8e10ff */
[----:B------:R-:W2:Y:S02]  /*3920*/  LDS R8, [R5] ;  /* 0x0000000005087984 */ /* 0x000ea40000000800 */
[----:B--2---:R-:W-:-:S07]  /*3930*/  FFMA R17, R8, R6, R17 ;  /* 0x0000000608117223 */ /* 0x004fce0000000011 */
.L_x_49:
[----:B------:R-:W0:Y:S08]  /*3940*/  LDC R9, c[0x0][0x3bc] ;  /* 0x0000ef00ff097b82 */ /* 0x000e300000000800 */
[----:B------:R-:W1:Y:S01]  /*3950*/  LDC.64 R6, c[0x0][0x3b0] ;  /* 0x0000ec00ff067b82 */ /* 0x000e620000000a00 */
[----:B0-----:R-:W-:-:S04]  /*3960*/  IMAD R5, R9, UR20, R16 ;  /* 0x0000001409057c24 */ /* 0x001fc8000f8e0210 */
[----:B-1----:R-:W-:-:S05]  /*3970*/  IMAD.WIDE R6, R5, 0x4, R6 ;  /* 0x0000000405067825 */ /* 0x002fca00078e0206 */
[----:B------:R-:W2:Y:S01]  /*3980*/  LDG.E R8, desc[UR10][R6.64] ;  /* 0x0000000a06087981 */ /* 0x000ea2000c1e1900 */
[----:B------:R-:W-:-:S05]  /*3990*/  VIADD R16, R16, UR19 ;  /* 0x0000001310107c36 */ /* 0x000fca0008000000 */
[----:B------:R-:W-:Y:S01]  /*39a0*/  ISETP.GE.AND P1, PT, R16, R9, PT ;  /* 0x000000091000720c */ /* 0x000fe20003f26270 */
[----:B--2---:R-:W-:-:S05]  /*39b0*/  FFMA R17, R17, UR23, R8 ;  /* 0x0000001711117c23 */ /* 0x004fca0008000008 */
[----:B------:R1:W-:Y:S07]  /*39c0*/  STG.E desc[UR10][R6.64], R17 ;  /* 0x0000001106007986 */ /* 0x0003ee000c10190a */
[----:B------:R-:W-:Y:S05]  /*39d0*/  @!P1 BRA `(.L_x_52) ;  /* 0xfffffff400749947 */ /* 0x000fea000383ffff */
[----:B------:R-:W-:Y:S05]  /*39e0*/  BSYNC.RECONVERGENT B1 ;  /* 0x0000000000017941 */ /* 0x000fea0003800200 */
.L_x_46:
[----:B------:R-:W-:Y:S05]  /*39f0*/  BRA `(.L_x_44) ;  /* 0x0000000000e87947 */ /* 0x000fea0003800000 */
.L_x_45:
[----:B------:R-:W-:Y:S01]  /*3a00*/  LOP3.LUT R11, R2, 0x3, RZ, 0xc0, !PT ;  /* 0x00000003020b7812 */ /* 0x000fe200078ec0ff */
[----:B------:R-:W-:Y:S01]  /*3a10*/  IMAD.U32 R8, RZ, RZ, UR19 ;  /* 0x00000013ff087e24 */ /* 0x000fe2000f8e00ff */
[----:B------:R-:W-:Y:S01]  /*3a20*/  BSSY.RECONVERGENT B1, `(.L_x_53) ;  /* 0x000001d000017945 */ /* 0x000fe20003800200 */
[----:B0-----:R-:W-:Y:S01]  /*3a30*/  IMAD.MOV.U32 R9, RZ, RZ, R3 ;  /* 0x000000ffff097224 */ /* 0x001fe200078e0003 */
[----:B------:R-:W-:Y:S01]  /*3a40*/  ISETP.NE.AND P0, PT, R11, 0x3, PT ;  /* 0x000000030b00780c */ /* 0x000fe20003f05270 */
[----:B------:R-:W-:-:S12]  /*3a50*/  IMAD.SHL.U32 R8, R8, 0x4, RZ ;  /* 0x0000000408087824 */ /* 0x000fd800078e00ff */
[----:B------:R-:W-:Y:S05]  /*3a60*/  @!P0 BRA `(.L_x_54) ;  /* 0x0000000000608947 */ /* 0x000fea0003800000 */
[----:B------:R-:W0:Y:S08]  /*3a70*/  LDC R12, c[0x0][0x3bc] ;  /* 0x0000ef00ff0c7b82 */ /* 0x000e300000000800 */
[----:B------:R-:W1:Y:S01]  /*3a80*/  LDC.64 R6, c[0x0][0x3b0] ;  /* 0x0000ec00ff067b82 */ /* 0x000e620000000a00 */
[----:B0-----:R-:W-:-:S04]  /*3a90*/  IMAD R5, R12, UR20, R3 ;  /* 0x000000140c057c24 */ /* 0x001fc8000f8e0203 */
[----:B-1----:R-:W-:-:S05]  /*3aa0*/  IMAD.WIDE R6, R5, 0x4, R6 ;  /* 0x0000000405067825 */ /* 0x002fca00078e0206 */
[----:B------:R-:W2:Y:S01]  /*3ab0*/  LDG.E R5, desc[UR10][R6.64] ;  /* 0x0000000a06057981 */ /* 0x000ea2000c1e1900 */
[----:B------:R-:W-:Y:S01]  /*3ac0*/  ISETP.NE.AND P0, PT, R11, RZ, PT ;  /* 0x000000ff0b00720c */ /* 0x000fe20003f05270 */
[----:B------:R-:W-:Y:S02]  /*3ad0*/  VIADD R9, R3, UR19 ;  /* 0x0000001303097c36 */ /* 0x000fe40008000000 */
[----:B--2---:R-:W-:-:S05]  /*3ae0*/  FFMA R5, RZ, UR23, R5 ;  /* 0x00000017ff057c23 */ /* 0x004fca0008000005 */
[----:B------:R0:W-:Y:S05]  /*3af0*/  STG.E desc[UR10][R6.64], R5 ;  /* 0x0000000506007986 */ /* 0x0001ea000c10190a */
[----:B------:R-:W-:Y:S05]  /*3b00*/  @!P0 BRA `(.L_x_54) ;  /* 0x0000000000388947 */ /* 0x000fea0003800000 */
[----:B0-----:R-:W-:-:S05]  /*3b10*/  IADD3 R6, P0, PT, R8, R6, RZ ;  /* 0x0000000608067210 */ /* 0x001fca0007f1e0ff */
[----:B------:R-:W-:-:S05]  /*3b20*/  IMAD.X R7, RZ, RZ, R7, P0 ;  /* 0x000000ffff077224 */ /* 0x000fca00000e0607 */
[----:B------:R-:W2:Y:S01]  /*3b30*/  LDG.E R5, desc[UR10][R6.64] ;  /* 0x0000000a06057981 */ /* 0x000ea2000c1e1900 */
[----:B------:R-:W-:Y:S01]  /*3b40*/  ISETP.NE.AND P0, PT, R11, 0x1, PT ;  /* 0x000000010b00780c */ /* 0x000fe20003f05270 */
[----:B------:R-:W-:Y:S02]  /*3b50*/  VIADD R9, R9, UR19 ;  /* 0x0000001309097c36 */ /* 0x000fe40008000000 */
[----:B--2---:R-:W-:-:S05]  /*3b60*/  FFMA R5, RZ, UR23, R5 ;  /* 0x00000017ff057c23 */ /* 0x004fca0008000005 */
[----:B------:R1:W-:Y:S05]  /*3b70*/  STG.E desc[UR10][R6.64], R5 ;  /* 0x0000000506007986 */ /* 0x0003ea000c10190a */
[----:B------:R-:W-:Y:S05]  /*3b80*/  @!P0 BRA `(.L_x_54) ;  /* 0x0000000000188947 */ /* 0x000fea0003800000 */
[----:B-1----:R-:W-:-:S05]  /*3b90*/  IADD3 R6, P0, PT, R8, R6, RZ ;  /* 0x0000000608067210 */ /* 0x002fca0007f1e0ff */
[----:B------:R-:W-:-:S05]  /*3ba0*/  IMAD.X R7, RZ, RZ, R7, P0 ;  /* 0x000000ffff077224 */ /* 0x000fca00000e0607 */
[----:B------:R-:W2:Y:S01]  /*3bb0*/  LDG.E R5, desc[UR10][R6.64] ;  /* 0x0000000a06057981 */ /* 0x000ea2000c1e1900 */
[----:B------:R-:W-:Y:S02]  /*3bc0*/  VIADD R9, R9, UR19 ;  /* 0x0000001309097c36 */ /* 0x000fe40008000000 */
[----:B--2---:R-:W-:-:S05]  /*3bd0*/  FFMA R5, RZ, UR23, R5 ;  /* 0x00000017ff057c23 */ /* 0x004fca0008000005 */
[----:B------:R2:W-:Y:S02]  /*3be0*/  STG.E desc[UR10][R6.64], R5 ;  /* 0x0000000506007986 */ /* 0x0005e4000c10190a */
.L_x_54:
[----:B------:R-:W-:Y:S05]  /*3bf0*/  BSYNC.RECONVERGENT B1 ;  /* 0x0000000000017941 */ /* 0x000fea0003800200 */
.L_x_53:
[----:B012---:R-:W1:Y:S01]  /*3c00*/  LDC.64 R6, c[0x0][0x3b0] ;  /* 0x0000ec00ff067b82 */ /* 0x007e620000000a00 */
[----:B------:R-:W-:-:S13]  /*3c10*/  ISETP.GE.U32.AND P0, PT, R2, 0x3, PT ;  /* 0x000000030200780c */ /* 0x000fda0003f06070 */
[----:B------:R-:W-:Y:S05]  /*3c20*/  @!P0 BRA `(.L_x_44) ;  /* 0x00000000005c8947 */ /* 0x000fea0003800000 */
.L_x_55:
[----:B------:R-:W-:-:S04]  /*3c30*/  IMAD R17, R10, UR20, R9 ;  /* 0x000000140a117c24 */ /* 0x000fc8000f8e0209 */
[----:B-1----:R-:W-:-:S05]  /*3c40*/  IMAD.WIDE R16, R17, 0x4, R6 ;  /* 0x0000000411107825 */ /* 0x002fca00078e0206 */
[----:B--2---:R-:W2:Y:S01]  /*3c50*/  LDG.E R5, desc[UR10][R16.64] ;  /* 0x0000000a10057981 */ /* 0x004ea2000c1e1900 */
[----:B------:R-:W-:-:S05]  /*3c60*/  IADD3 R12, P0, PT, R8, R16, RZ ;  /* 0x00000010080c7210 */ /* 0x000fca0007f1e0ff */
[----:B------:R-:W-:Y:S02]  /*3c70*/  IMAD.X R13, RZ, RZ, R17, P0 ;  /* 0x000000ffff0d7224 */ /* 0x000fe400000e0611 */
[----:B--2---:R-:W-:-:S05]  /*3c80*/  FFMA R11, RZ, UR23, R5 ;  /* 0x00000017ff0b7c23 */ /* 0x004fca0008000005 */
[----:B------:R0:W-:Y:S04]  /*3c90*/  STG.E desc[UR10][R16.64], R11 ;  /* 0x0000000b10007986 */ /* 0x0001e8000c10190a */
[----:B------:R-:W2:Y:S01]  /*3ca0*/  LDG.E R5, desc[UR10][R12.64] ;  /* 0x0000000a0c057981 */ /* 0x000ea2000c1e1900 */
[----:B------:R-:W-:-:S04]  /*3cb0*/  IADD3 R14, P0, PT, R8, R12, RZ ;  /* 0x0000000c080e7210 */ /* 0x000fc80007f1e0ff */
[----:B------:R-:W-:Y:S01]  /*3cc0*/  IADD3.X R15, PT, PT, RZ, R13, RZ, P0, !PT ;  /* 0x0000000dff0f7210 */ /* 0x000fe200007fe4ff */
[----:B--2---:R-:W-:-:S05]  /*3cd0*/  FFMA R21, RZ, UR23, R5 ;  /* 0x00000017ff157c23 */ /* 0x004fca0008000005 */
[----:B------:R2:W-:Y:S04]  /*3ce0*/  STG.E desc[UR10][R12.64], R21 ;  /* 0x000000150c007986 */ /* 0x0005e8000c10190a */
[----:B------:R-:W3:Y:S01]  /*3cf0*/  LDG.E R5, desc[UR10][R14.64] ;  /* 0x0000000a0e057981 */ /* 0x000ee2000c1e1900 */
[----:B------:R-:W-:-:S05]  /*3d00*/  IADD3 R18, P0, PT, R8, R14, RZ ;  /* 0x0000000e08127210 */ /* 0x000fca0007f1e0ff */
[----:B------:R-:W-:Y:S02]  /*3d10*/  IMAD.X R19, RZ, RZ, R15, P0 ;  /* 0x000000ffff137224 */ /* 0x000fe400000e060f */
[----:B---3--:R-:W-:-:S05]  /*3d20*/  FFMA R5, RZ, UR23, R5 ;  /* 0x00000017ff057c23 */ /* 0x008fca0008000005 */
[----:B------:R2:W-:Y:S04]  /*3d30*/  STG.E desc[UR10][R14.64], R5 ;  /* 0x000000050e007986 */ /* 0x0005e8000c10190a */
[----:B0-----:R-:W3:Y:S01]  /*3d40*/  LDG.E R11, desc[UR10][R18.64] ;  /* 0x0000000a120b7981 */ /* 0x001ee2000c1e1900 */
[----:B------:R-:W-:-:S05]  /*3d50*/  IMAD.IADD R9, R8, 0x1, R9 ;  /* 0x0000000108097824 */ /* 0x000fca00078e0209 */
[----:B------:R-:W-:Y:S01]  /*3d60*/  ISETP.GE.AND P0, PT, R9, R10, PT ;  /* 0x0000000a0900720c */ /* 0x000fe20003f06270 */
[----:B---3--:R-:W-:-:S05]  /*3d70*/  FFMA R11, RZ, UR23, R11 ;  /* 0x00000017ff0b7c23 */ /* 0x008fca000800000b */
[----:B------:R2:W-:Y:S07]  /*3d80*/  STG.E desc[UR10][R18.64], R11 ;  /* 0x0000000b12007986 */ /* 0x0005ee000c10190a */
[----:B------:R-:W-:Y:S05]  /*3d90*/  @!P0 BRA `(.L_x_55) ;  /* 0xfffffffc00a48947 */ /* 0x000fea000383ffff */
.L_x_44:
[----:B------:R-:W-:Y:S05]  /*3da0*/  BSYNC.RECONVERGENT B0 ;  /* 0x0000000000007941 */ /* 0x000fea0003800200 */
.L_x_43:
[----:B------:R-:W-:Y:S06]  /*3db0*/  BAR.SYNC.DEFER_BLOCKING 0x0 ;  /* 0x0000000000007b1d */ /* 0x000fec0000010000 */
[----:B------:R-:W-:Y:S05]  /*3dc0*/  @P2 BRA `(.L_x_56) ;  /* 0xffffffcc00f02947 */ /* 0x000fea000383ffff */
[----:B------:R-:W-:Y:S05]  /*3dd0*/  EXIT ;  /* 0x000000000000794d */ /* 0x000fea0003800000 */
        .weak           $__internal_0_$__cuda_sm3x_div_rn_noftz_f32_slowpath
        .type           $__internal_0_$__cuda_sm3x_div_rn_noftz_f32_slowpath,@function
        .size           $__internal_0_$__cuda_sm3x_div_rn_noftz_f32_slowpath,(.L_x_78 - $__internal_0_$__cuda_sm3x_div_rn_noftz_f32_slowpath)
$__internal_0_$__cuda_sm3x_div_rn_noftz_f32_slowpath:
[----:B------:R-:W-:Y:S01]  /*3de0*/  SHF.R.U32.HI R19, RZ, 0x17, R6 ;  /* 0x00000017ff137819 */ /* 0x000fe20000011606 */
[----:B------:R-:W-:Y:S01]  /*3df0*/  BSSY.RECONVERGENT B3, `(.L_x_57) ;  /* 0x0000062000037945 */ /* 0x000fe20003800200 */
[----:B------:R-:W-:Y:S02]  /*3e00*/  SHF.R.U32.HI R22, RZ, 0x17, R13 ;  /* 0x00000017ff167819 */ /* 0x000fe4000001160d */
[----:B------:R-:W-:Y:S02]  /*3e10*/  LOP3.LUT R19, R19, 0xff, RZ, 0xc0, !PT ;  /* 0x000000ff13137812 */ /* 0x000fe400078ec0ff */
[----:B------:R-:W-:-:S03]  /*3e20*/  LOP3.LUT R22, R22, 0xff, RZ, 0xc0, !PT ;  /* 0x000000ff16167812 */ /* 0x000fc600078ec0ff */
[----:B------:R-:W-:Y:S02]  /*3e30*/  VIADD R23, R19, 0xffffffff ;  /* 0xffffffff13177836 */ /* 0x000fe40000000000 */
[----:B------:R-:W-:-:S03]  /*3e40*/  VIADD R21, R22, 0xffffffff ;  /* 0xffffffff16157836 */ /* 0x000fc60000000000 */
[----:B------:R-:W-:-:S04]  /*3e50*/  ISETP.GT.U32.AND P0, PT, R23, 0xfd, PT ;  /* 0x000000fd1700780c */ /* 0x000fc80003f04070 */
[----:B------:R-:W-:-:S13]  /*3e60*/  ISETP.GT.U32.OR P0, PT, R21, 0xfd, P0 ;  /* 0x000000fd1500780c */ /* 0x000fda0000704470 */
[----:B------:R-:W-:Y:S01]  /*3e70*/  @!P0 IMAD.MOV.U32 R7, RZ, RZ, RZ ;  /* 0x000000ffff078224 */ /* 0x000fe200078e00ff */
[----:B------:R-:W-:Y:S06]  /*3e80*/  @!P0 BRA `(.L_x_58) ;  /* 0x00000000005c8947 */ /* 0x000fec0003800000 */
[----:B------:R-:W-:Y:S02]  /*3e90*/  FSETP.GTU.FTZ.AND P0, PT, |R13|, +INF , PT ;  /* 0x7f8000000d00780b */ /* 0x000fe40003f1c200 */
[----:B------:R-:W-:-:S04]  /*3ea0*/  FSETP.GTU.FTZ.AND P1, PT, |R6|, +INF , PT ;  /* 0x7f8000000600780b */ /* 0x000fc80003f3c200 */
[----:B------:R-:W-:-:S13]  /*3eb0*/  PLOP3.LUT P0, PT, P0, P1, PT, 0xf8, 0x8f ;  /* 0x00000000008f781c */ /* 0x000fda0000703f70 */
[----:B------:R-:W-:Y:S05]  /*3ec0*/  @P0 BRA `(.L_x_59) ;  /* 0x00000004004c0947 */ /* 0x000fea0003800000 */
[----:B------:R-:W-:-:S13]  /*3ed0*/  LOP3.LUT P0, RZ, R6, 0x7fffffff, R13, 0xc8, !PT ;  /* 0x7fffffff06ff7812 */ /* 0x000fda000780c80d */
[----:B------:R-:W-:Y:S05]  /*3ee0*/  @!P0 BRA `(.L_x_60) ;  /* 0x00000004003c8947 */ /* 0x000fea0003800000 */
[C---:B------:R-:W-:Y:S02]  /*3ef0*/  FSETP.NEU.FTZ.AND P4, PT, |R13|.reuse, +INF , PT ;  /* 0x7f8000000d00780b */ /* 0x040fe40003f9d200 */
[----:B------:R-:W-:Y:S02]  /*3f00*/  FSETP.NEU.FTZ.AND P1, PT, |R6|, +INF , PT ;  /* 0x7f8000000600780b */ /* 0x000fe40003f3d200 */
[----:B------:R-:W-:-:S11]  /*3f10*/  FSETP.NEU.FTZ.AND P0, PT, |R13|, +INF , PT ;  /* 0x7f8000000d00780b */ /* 0x000fd60003f1d200 */
[----:B------:R-:W-:Y:S05]  /*3f20*/  @!P1 BRA !P4, `(.L_x_60) ;  /* 0x00000004002c9947 */ /* 0x000fea0006000000 */
[----:B------:R-:W-:-:S04]  /*3f30*/  LOP3.LUT P4, RZ, R13, 0x7fffffff, RZ, 0xc0, !PT ;  /* 0x7fffffff0dff7812 */ /* 0x000fc8000788c0ff */
[----:B------:R-:W-:-:S13]  /*3f40*/  PLOP3.LUT P1, PT, P1, P4, PT, 0x2f, 0xf2 ;  /* 0x0000000000f2781c */ /* 0x000fda0000f28577 */
[----:B------:R-:W-:Y:S05]  /*3f50*/  @P1 BRA `(.L_x_61) ;  /* 0x0000000400181947 */ /* 0x000fea0003800000 */
[----:B------:R-:W-:-:S04]  /*3f60*/  LOP3.LUT P1, RZ, R6, 0x7fffffff, RZ, 0xc0, !PT ;  /* 0x7fffffff06ff7812 */ /* 0x000fc8000782c0ff */
[----:B------:R-:W-:-:S13]  /*3f70*/  PLOP3.LUT P0, PT, P0, P1, PT, 0x2f, 0xf2 ;  /* 0x0000000000f2781c */ /* 0x000fda0000702577 */
[----:B------:R-:W-:Y:S05]  /*3f80*/  @P0 BRA `(.L_x_62) ;  /* 0x0000000400000947 */ /* 0x000fea0003800000 */
[----:B------:R-:W-:Y:S02]  /*3f90*/  ISETP.GE.AND P0, PT, R21, RZ, PT ;  /* 0x000000ff1500720c */ /* 0x000fe40003f06270 */
[----:B------:R-:W-:-:S11]  /*3fa0*/  ISETP.GE.AND P1, PT, R23, RZ, PT ;  /* 0x000000ff1700720c */ /* 0x000fd60003f26270 */
[----:B------:R-:W-:Y:S02]  /*3fb0*/  @P0 IMAD.MOV.U32 R7, RZ, RZ, RZ ;  /* 0x000000ffff070224 */ /* 0x000fe400078e00ff */
[----:B------:R-:W-:Y:S01]  /*3fc0*/  @!P0 FFMA R13, R13, 1.84467440737095516160e+19, RZ ;  /* 0x5f8000000d0d8823 */ /* 0x000fe200000000ff */
[----:B------:R-:W-:Y:S02]  /*3fd0*/  @!P0 IMAD.MOV.U32 R7, RZ, RZ, -0x40 ;  /* 0xffffffc0ff078424 */ /* 0x000fe400078e00ff */
[----:B------:R-:W-:Y:S02]  /*3fe0*/  @!P1 FFMA R6, R6, 1.84467440737095516160e+19, RZ ;  /* 0x5f80000006069823 */ /* 0x000fe400000000ff */
[----:B------:R-:W-:-:S07]  /*3ff0*/  @!P1 VIADD R7, R7, 0x40 ;  /* 0x0000004007079836 */ /* 0x000fce0000000000 */
.L_x_58:
[----:B------:R-:W-:Y:S01]  /*4000*/  LEA R21, R19, 0xc0800000, 0x17 ;  /* 0xc080000013157811 */ /* 0x000fe200078eb8ff */
[----:B------:R-:W-:Y:S01]  /*4010*/  VIADD R22, R22, 0xffffff81 ;  /* 0xffffff8116167836 */ /* 0x000fe20000000000 */
[----:B------:R-:W-:Y:S03]  /*4020*/  BSSY.RECONVERGENT B4, `(.L_x_63) ;  /* 0x0000035000047945 */ /* 0x000fe60003800200 */
[----:B------:R-:W-:Y:S02]  /*4030*/  IMAD.IADD R23, R6, 0x1, -R21 ;  /* 0x0000000106177824 */ /* 0x000fe400078e0a15 */
[C---:B------:R-:W-:Y:S01]  /*4040*/  IMAD R6, R22.reuse, -0x800000, R13 ;  /* 0xff80000016067824 */ /* 0x040fe200078e020d */
[----:B------:R-:W-:Y:S01]  /*4050*/  IADD3 R22, PT, PT, R22, 0x7f, -R19 ;  /* 0x0000007f16167810 */ /* 0x000fe20007ffe813 */
[----:B------:R-:W0:Y:S01]  /*4060*/  MUFU.RCP R24, R23 ;  /* 0x0000001700187308 */ /* 0x000e220000001000 */
[----:B------:R-:W-:-:S02]  /*4070*/  FADD.FTZ R21, -R23, -RZ ;  /* 0x800000ff17157221 */ /* 0x000fc40000010100 */
[----:B------:R-:W-:Y:S02]  /*4080*/  IADD3 R22, PT, PT, R22, R7, RZ ;  /* 0x0000000716167210 */ /* 0x000fe40007ffe0ff */
[----:B0-----:R-:W-:-:S04]  /*4090*/  FFMA R25, R24, R21, 1 ;  /* 0x3f80000018197423 */ /* 0x001fc80000000015 */
[----:B------:R-:W-:-:S04]  /*40a0*/  FFMA R13, R24, R25, R24 ;  /* 0x00000019180d7223 */ /* 0x000fc80000000018 */
[----:B------:R-:W-:-:S04]  /*40b0*/  FFMA R24, R6, R13, RZ ;  /* 0x0000000d06187223 */ /* 0x000fc800000000ff */
[----:B------:R-:W-:-:S04]  /*40c0*/  FFMA R25, R21, R24, R6 ;  /* 0x0000001815197223 */ /* 0x000fc80000000006 */
[----:B------:R-:W-:-:S04]  /*40d0*/  FFMA R24, R13, R25, R24 ;  /* 0x000000190d187223 */ /* 0x000fc80000000018 */
[----:B------:R-:W-:-:S04]  /*40e0*/  FFMA R21, R21, R24, R6 ;  /* 0x0000001815157223 */ /* 0x000fc80000000006 */
[----:B------:R-:W-:-:S05]  /*40f0*/  FFMA R6, R13, R21, R24 ;  /* 0x000000150d067223 */ /* 0x000fca0000000018 */
[----:B------:R-:W-:-:S04]  /*4100*/  SHF.R.U32.HI R19, RZ, 0x17, R6 ;  /* 0x00000017ff137819 */ /* 0x000fc80000011606 */
[----:B------:R-:W-:-:S05]  /*4110*/  LOP3.LUT R19, R19, 0xff, RZ, 0xc0, !PT ;  /* 0x000000ff13137812 */ /* 0x000fca00078ec0ff */
[----:B------:R-:W-:-:S04]  /*4120*/  IMAD.IADD R19, R19, 0x1, R22 ;  /* 0x0000000113137824 */ /* 0x000fc800078e0216 */
[----:B------:R-:W-:-:S05]  /*4130*/  VIADD R7, R19, 0xffffffff ;  /* 0xffffffff13077836 */ /* 0x000fca0000000000 */
[----:B------:R-:W-:-:S13]  /*4140*/  ISETP.GE.U32.AND P0, PT, R7, 0xfe, PT ;  /* 0x000000fe0700780c */ /* 0x000fda0003f06070 */
[----:B------:R-:W-:Y:S05]  /*4150*/  @!P0 BRA `(.L_x_64) ;  /* 0x0000000000808947 */ /* 0x000fea0003800000 */
[----:B------:R-:W-:-:S13]  /*4160*/  ISETP.GT.AND P0, PT, R19, 0xfe, PT ;  /* 0x000000fe1300780c */ /* 0x000fda0003f04270 */
[----:B------:R-:W-:Y:S05]  /*4170*/  @P0 BRA `(.L_x_65) ;  /* 0x00000000006c0947 */ /* 0x000fea0003800000 */
[----:B------:R-:W-:-:S13]  /*4180*/  ISETP.GE.AND P0, PT, R19, 0x1, PT ;  /* 0x000000011300780c */ /* 0x000fda0003f06270 */
[----:B------:R-:W-:Y:S05]  /*4190*/  @P0 BRA `(.L_x_66) ;  /* 0x0000000000740947 */ /* 0x000fea0003800000 */
[----:B------:R-:W-:Y:S02]  /*41a0*/  ISETP.GE.AND P0, PT, R19, -0x18, PT ;  /* 0xffffffe81300780c */ /* 0x000fe40003f06270 */
[----:B------:R-:W-:-:S11]  /*41b0*/  LOP3.LUT R6, R6, 0x80000000, RZ, 0xc0, !PT ;  /* 0x8000000006067812 */ /* 0x000fd600078ec0ff */
[----:B------:R-:W-:Y:S05]  /*41c0*/  @!P0 BRA `(.L_x_66) ;  /* 0x0000000000688947 */ /* 0x000fea0003800000 */
[-CC-:B------:R-:W-:Y:S01]  /*41d0*/  FFMA.RZ R7, R13, R21.reuse, R24.reuse ;  /* 0x000000150d077223 */ /* 0x180fe2000000c018 */
[C---:B------:R-:W-:Y:S02]  /*41e0*/  ISETP.NE.AND P4, PT, R19.reuse, RZ, PT ;  /* 0x000000ff1300720c */ /* 0x040fe40003f85270 */
[----:B------:R-:W-:Y:S02]  /*41f0*/  ISETP.NE.AND P1, PT, R19, RZ, PT ;  /* 0x000000ff1300720c */ /* 0x000fe40003f25270 */
[----:B------:R-:W-:Y:S01]  /*4200*/  LOP3.LUT R22, R7, 0x7fffff, RZ, 0xc0, !PT ;  /* 0x007fffff07167812 */ /* 0x000fe200078ec0ff */
[CCC-:B------:R-:W-:Y:S01]  /*4210*/  FFMA.RP R7, R13.reuse, R21.reuse, R24.reuse ;  /* 0x000000150d077223 */ /* 0x1c0fe20000008018 */
[----:B------:R-:W-:Y:S01]  /*4220*/  FFMA.RM R24, R13, R21, R24 ;  /* 0x000000150d187223 */ /* 0x000fe20000004018 */
[----:B------:R-:W-:Y:S01]  /*4230*/  VIADD R13, R19, 0x20 ;  /* 0x00000020130d7836 */ /* 0x000fe20000000000 */
[----:B------:R-:W-:Y:S01]  /*4240*/  LOP3.LUT R22, R22, 0x800000, RZ, 0xfc, !PT ;  /* 0x0080000016167812 */ /* 0x000fe200078efcff */
[----:B------:R-:W-:-:S02]  /*4250*/  IMAD.MOV R19, RZ, RZ, -R19 ;  /* 0x000000ffff137224 */ /* 0x000fc400078e0a13 */
[----:B------:R-:W-:Y:S02]  /*4260*/  FSETP.NEU.FTZ.AND P0, PT, R7, R24, PT ;  /* 0x000000180700720b */ /* 0x000fe40003f1d000 */
[----:B------:R-:W-:Y:S02]  /*4270*/  SHF.L.U32 R13, R22, R13, RZ ;  /* 0x0000000d160d7219 */ /* 0x000fe400000006ff */
[----:B------:R-:W-:Y:S02]  /*4280*/  SEL R7, R19, RZ, P4 ;  /* 0x000000ff13077207 */ /* 0x000fe40002000000 */
[----:B------:R-:W-:Y:S02]  /*4290*/  ISETP.NE.AND P1, PT, R13, RZ, P1 ;  /* 0x000000ff0d00720c */ /* 0x000fe40000f25270 */
[----:B------:R-:W-:Y:S02]  /*42a0*/  SHF.R.U32.HI R7, RZ, R7, R22 ;  /* 0x00000007ff077219 */ /* 0x000fe40000011616 */
[----:B------:R-:W-:-:S02]  /*42b0*/  PLOP3.LUT P0, PT, P0, P1, PT, 0xf8, 0x8f ;  /* 0x00000000008f781c */ /* 0x000fc40000703f70 */
[----:B------:R-:W-:Y:S02]  /*42c0*/  SHF.R.U32.HI R22, RZ, 0x1, R7 ;  /* 0x00000001ff167819 */ /* 0x000fe40000011607 */
[----:B------:R-:W-:-:S04]  /*42d0*/  SEL R13, RZ, 0x1, !P0 ;  /* 0x00000001ff0d7807 */ /* 0x000fc80004000000 */
[----:B------:R-:W-:-:S04]  /*42e0*/  LOP3.LUT R24, R13, 0x1, R22, 0xf8, !PT ;  /* 0x000000010d187812 */ /* 0x000fc800078ef816 */
[----:B------:R-:W-:-:S05]  /*42f0*/  LOP3.LUT R7, R24, R7, RZ, 0xc0, !PT ;  /* 0x0000000718077212 */ /* 0x000fca00078ec0ff */
[----:B------:R-:W-:-:S05]  /*4300*/  IMAD.IADD R7, R22, 0x1, R7 ;  /* 0x0000000116077824 */ /* 0x000fca00078e0207 */
[----:B------:R-:W-:Y:S01]  /*4310*/  LOP3.LUT R6, R7, R6, RZ, 0xfc, !PT ;  /* 0x0000000607067212 */ /* 0x000fe200078efcff */
[----:B------:R-:W-:Y:S06]  /*4320*/  BRA `(.L_x_66) ;  /* 0x0000000000107947 */ /* 0x000fec0003800000 */
.L_x_65:
[----:B------:R-:W-:-:S04]  /*4330*/  LOP3.LUT R6, R6, 0x80000000, RZ, 0xc0, !PT ;  /* 0x8000000006067812 */ /* 0x000fc800078ec0ff */
[----:B------:R-:W-:Y:S01]  /*4340*/  LOP3.LUT R6, R6, 0x7f800000, RZ, 0xfc, !PT ;  /* 0x7f80000006067812 */ /* 0x000fe200078efcff */
[----:B------:R-:W-:Y:S06]  /*4350*/  BRA `(.L_x_66) ;  /* 0x0000000000047947 */ /* 0x000fec0003800000 */
.L_x_64:
[----:B------:R-:W-:-:S07]  /*4360*/  IMAD R6, R22, 0x800000, R6 ;  /* 0x0080000016067824 */ /* 0x000fce00078e0206 */
.L_x_66:
[----:B------:R-:W-:Y:S05]  /*4370*/  BSYNC.RECONVERGENT B4 ;  /* 0x0000000000047941 */ /* 0x000fea0003800200 */
.L_x_63:
[----:B------:R-:W-:Y:S05]  /*4380*/  BRA `(.L_x_67) ;  /* 0x0000000000207947 */ /* 0x000fea0003800000 */
.L_x_62:
[----:B------:R-:W-:-:S04]  /*4390*/  LOP3.LUT R6, R6, 0x80000000, R13, 0x48, !PT ;  /* 0x8000000006067812 */ /* 0x000fc800078e480d */
[----:B------:R-:W-:Y:S01]  /*43a0*/  LOP3.LUT R6, R6, 0x7f800000, RZ, 0xfc, !PT ;  /* 0x7f80000006067812 */ /* 0x000fe200078efcff */
[----:B------:R-:W-:Y:S06]  /*43b0*/  BRA `(.L_x_67) ;  /* 0x0000000000147947 */ /* 0x000fec0003800000 */
.L_x_61:
[----:B------:R-:W-:Y:S01]  /*43c0*/  LOP3.LUT R6, R6, 0x80000000, R13, 0x48, !PT ;  /* 0x8000000006067812 */ /* 0x000fe200078e480d */
[----:B------:R-:W-:Y:S06]  /*43d0*/  BRA `(.L_x_67) ;  /* 0x00000000000c7947 */ /* 0x000fec0003800000 */
.L_x_60:
[----:B------:R-:W0:Y:S01]  /*43e0*/  MUFU.RSQ R6, -QNAN ;  /* 0xffc0000000067908 */ /* 0x000e220000001400 */
[----:B------:R-:W-:Y:S05]  /*43f0*/  BRA `(.L_x_67) ;  /* 0x0000000000047947 */ /* 0x000fea0003800000 */
.L_x_59:
[----:B------:R-:W-:-:S07]  /*4400*/  FADD.FTZ R6, R13, R6 ;  /* 0x000000060d067221 */ /* 0x000fce0000010000 */
.L_x_67:
[----:B------:R-:W-:Y:S05]  /*4410*/  BSYNC.RECONVERGENT B3 ;  /* 0x0000000000037941 */ /* 0x000fea0003800200 */
.L_x_57:
[----:B0-----:R-:W-:Y:S02]  /*4420*/  IMAD.MOV.U32 R13, RZ, RZ, R6 ;  /* 0x000000ffff0d7224 */ /* 0x001fe400078e0006 */
[----:B------:R-:W-:Y:S02]  /*4430*/  IMAD.MOV.U32 R6, RZ, RZ, R20 ;  /* 0x000000ffff067224 */ /* 0x000fe400078e0014 */
[----:B------:R-:W-:-:S04]  /*4440*/  IMAD.MOV.U32 R7, RZ, RZ, 0x0 ;  /* 0x00000000ff077424 */ /* 0x000fc800078e00ff */
[----:B------:R-:W-:Y:S05]  /*4450*/  RET.REL.NODEC R6 `(_Z16fused_moe_kernelIfEvPKT_S2_S2_S2_PKfPKjPS0_iiiii) ;  /* 0xffffffb806e87950 */ /* 0x000fea0003c3ffff */
.L_x_68:
[----:B------:R-:W-:-:S00]  /*4460*/  BRA `(.L_x_68) ;  /* 0xfffffffc00fc7947 */ /* 0x000fc0000383ffff */
[----:B------:R-:W-:-:S00]  /*4470*/  NOP ;  /* 0x0000000000007918 */ /* 0x000fc00000000000 */
        /* <DEDUP_REMOVED lines=8> */
.L_x_78:


//--------------------- .text._Z20prepare_sorted_pairsPKjPKfP15TokenExpertPairPiii --------------------------
	.section	.text._Z20prepare_sorted_pairsPKjPKfP15TokenExpertPairPiii,"ax",@progbits
	.align	128
        .global         _Z20prepare_sorted_pairsPKjPKfP15TokenExpertPairPiii
        .type           _Z20prepare_sorted_pairsPKjPKfP15TokenExpertPairPiii,@function
        .size           _Z20prepare_sorted_pairsPKjPKfP15TokenExpertPairPiii,(.L_x_80 - _Z20prepare_sorted_pairsPKjPKfP15TokenExpertPairPiii)
        .other          _Z20prepare_sorted_pairsPKjPKfP15TokenExpertPairPiii,@"STO_CUDA_ENTRY STV_DEFAULT"
_Z20prepare_sorted_pairsPKjPKfP15TokenExpertPairPiii:
.text._Z20prepare_sorted_pairsPKjPKfP15TokenExpertPairPiii:
[----:B------:R-:W-:Y:S01]  /*0000*/  LDC R1, c[0x0][0x37c] ;  /* 0x0000df00ff017b82 */ /* 0x000fe20000000800 */
[----:B------:R-:W0:Y:S07]  /*0010*/  S2R R5, SR_TID.X ;  /* 0x0000000000057919 */ /* 0x000e2e0000002100 */
[----:B------:R-:W0:Y:S08]  /*0020*/  S2UR UR4, SR_CTAID.X ;  /* 0x00000000000479c3 */ /* 0x000e300000002500 */
[----:B------:R-:W0:Y:S08]  /*0030*/  LDC R0, c[0x0][0x360] ;  /* 0x0000d800ff007b82 */ /* 0x000e300000000800 */
[----:B------:R-:W1:Y:S01]  /*0040*/  LDC.64 R2, c[0x0][0x3a0] ;  /* 0x0000e800ff027b82 */ /* 0x000e620000000a00 */
[----:B0-----:R-:W-:-:S02]  /*0050*/  IMAD R0, R0, UR4, R5 ;  /* 0x0000000400007c24 */ /* 0x001fc4000f8e0205 */
[----:B-1----:R-:W-:-:S05]  /*0060*/  IMAD R5, R3, R2, RZ ;  /* 0x0000000203057224 */ /* 0x002fca00078e02ff */
[----:B------:R-:W-:-:S13]  /*0070*/  ISETP.GE.AND P0, PT, R0, R5, PT ;  /* 0x000000050000720c */ /* 0x000fda0003f06270 */
[----:B------:R-:W-:Y:S05]  /*0080*/  @P0 EXIT ;  /* 0x000000000000094d */ /* 0x000fea0003800000 */
[----:B------:R-:W0:Y:S01]  /*0090*/  LDC.64 R6, c[0x0][0x380] ;  /* 0x0000e000ff067b82 */ /* 0x000e220000000a00 */
[----:B------:R-:W1:Y:S07]  /*00a0*/  LDCU.64 UR4, c[0x0][0x358] ;  /* 0x00006b00ff0477ac */ /* 0x000e6e0008000a00 */
[----:B------:R-:W2:Y:S01]  /*00b0*/  LDC.64 R4, c[0x0][0x388] ;  /* 0x0000e200ff047b82 */ /* 0x000ea20000000a00 */
[----:B0-----:R-:W-:-:S05]  /*00c0*/  IMAD.WIDE R6, R0, 0x4, R6 ;  /* 0x0000000400067825 */ /* 0x001fca00078e0206 */
[----:B-1----:R0:W3:Y:S01]  /*00d0*/  LDG.E R2, desc[UR4][R6.64] ;  /* 0x0000000406027981 */ /* 0x0020e2000c1e1900 */
[----:B--2---:R-:W-:-:S06]  /*00e0*/  IMAD.WIDE R4, R0, 0x4, R4 ;  /* 0x0000000400047825 */ /* 0x004fcc00078e0204 */
[----:B------:R1:W2:Y:S01]  /*00f0*/  LDG.E R4, desc[UR4][R4.64] ;  /* 0x0000000404047981 */ /* 0x0002a2000c1e1900 */
[----:B------:R-:W-:-:S04]  /*0100*/  IABS R12, R3 ;  /* 0x00000003000c7213 */ /* 0x000fc80000000000 */
[----:B------:R-:W4:Y:S08]  /*0110*/  I2F.RP R10, R12 ;  /* 0x0000000c000a7306 */ /* 0x000f300000209400 */
[----:B----4-:R-:W4:Y:S02]  /*0120*/  MUFU.RCP R10, R10 ;  /* 0x0000000a000a7308 */ /* 0x010f240000001000 */
[----:B----4-:R-:W-:-:S06]  /*0130*/  IADD3 R8, PT, PT, R10, 0xffffffe, RZ ;  /* 0x0ffffffe0a087810 */ /* 0x010fcc0007ffe0ff */
[----:B------:R4:W5:Y:S01]  /*0140*/  F2I.FTZ.U32.TRUNC.NTZ R9, R8 ;  /* 0x0000000800097305 */ /* 0x000962000021f000 */
[----:B0-----:R-:W-:Y:S01]  /*0150*/  IABS R6, R0 ;  /* 0x0000000000067213 */ /* 0x001fe20000000000 */
[----:B----4-:R-:W-:Y:S01]  /*0160*/  IMAD.MOV.U32 R8, RZ, RZ, RZ ;  /* 0x000000ffff087224 */ /* 0x010fe200078e00ff */
[----:B-----5:R-:W-:-:S05]  /*0170*/  IADD3 R11, PT, PT, RZ, -R9, RZ ;  /* 0x80000009ff0b7210 */ /* 0x020fca0007ffe0ff */
[----:B------:R-:W-:-:S04]  /*0180*/  IMAD R11, R11, R12, RZ ;  /* 0x0000000c0b0b7224 */ /* 0x000fc800078e02ff */
[----:B------:R-:W-:-:S06]  /*0190*/  IMAD.HI.U32 R9, R9, R11, R8 ;  /* 0x0000000b09097227 */ /* 0x000fcc00078e0008 */
[----:B-1----:R-:W-:-:S05]  /*01a0*/  IMAD.HI.U32 R5, R9, R6, RZ ;  /* 0x0000000609057227 */ /* 0x002fca00078e00ff */
[----:B------:R-:W-:-:S05]  /*01b0*/  IADD3 R9, PT, PT, -R5, RZ, RZ ;  /* 0x000000ff05097210 */ /* 0x000fca0007ffe1ff */
[C---:B------:R-:W-:Y:S02]  /*01c0*/  IMAD R9, R12.reuse, R9, R6 ;  /* 0x000000090c097224 */ /* 0x040fe400078e0206 */
[----:B------:R-:W0:Y:S03]  /*01d0*/  LDC.64 R6, c[0x0][0x390] ;  /* 0x0000e400ff067b82 */ /* 0x000e260000000a00 */
[----:B------:R-:W-:Y:S02]  /*01e0*/  ISETP.GT.U32.AND P2, PT, R12, R9, PT ;  /* 0x000000090c00720c */ /* 0x000fe40003f44070 */
[----:B------:R-:W-:-:S11]  /*01f0*/  LOP3.LUT R10, R0, R3, RZ, 0x3c, !PT ;  /* 0x00000003000a7212 */ /* 0x000fd600078e3cff */
[----:B------:R-:W-:-:S05]  /*0200*/  @!P2 IMAD.IADD R9, R9, 0x1, -R12 ;  /* 0x000000010909a824 */ /* 0x000fca00078e0a0c */
[----:B------:R-:W-:Y:S02]  /*0210*/  ISETP.GE.U32.AND P0, PT, R9, R12, PT ;  /* 0x0000000c0900720c */ /* 0x000fe40003f06070 */
[----:B------:R-:W3:Y:S01]  /*0220*/  LDC.64 R8, c[0x0][0x398] ;  /* 0x0000e600ff087b82 */ /* 0x000ee20000000a00 */
[----:B------:R-:W-:Y:S02]  /*0230*/  ISETP.GE.AND P1, PT, R10, RZ, PT ;  /* 0x000000ff0a00720c */ /* 0x000fe40003f26270 */
[----:B------:R-:W-:Y:S02]  /*0240*/  @!P2 IADD3 R5, PT, PT, R5, 0x1, RZ ;  /* 0x000000010505a810 */ /* 0x000fe40007ffe0ff */
[----:B------:R-:W-:-:S06]  /*0250*/  ISETP.NE.AND P2, PT, R3, RZ, PT ;  /* 0x000000ff0300720c */ /* 0x000fcc0003f45270 */
[----:B------:R-:W-:Y:S02]  /*0260*/  @P0 VIADD R5, R5, 0x1 ;  /* 0x0000000105050836 */ /* 0x000fe40000000000 */
[----:B0-----:R-:W-:-:S03]  /*0270*/  IMAD.WIDE R6, R0, 0x10, R6 ;  /* 0x0000001000067825 */ /* 0x001fc600078e0206 */
[----:B------:R-:W-:Y:S02]  /*0280*/  @!P1 IADD3 R5, PT, PT, -R5, RZ, RZ ;  /* 0x000000ff05059210 */ /* 0x000fe40007ffe1ff */
[----:B------:R-:W-:Y:S01]  /*0290*/  @!P2 LOP3.LUT R5, RZ, R3, RZ, 0x33, !PT ;  /* 0x00000003ff05a212 */ /* 0x000fe200078e33ff */
[----:B------:R-:W-:Y:S01]  /*02a0*/  IMAD.MOV.U32 R3, RZ, RZ, 0x1 ;  /* 0x00000001ff037424 */ /* 0x000fe200078e00ff */
[----:B------:R-:W-:Y:S04]  /*02b0*/  STG.E desc[UR4][R6.64+0xc], R0 ;  /* 0x00000c0006007986 */ /* 0x000fe8000c101904 */
[----:B------:R-:W-:Y:S01]  /*02c0*/  STG.E desc[UR4][R6.64], R5 ;  /* 0x0000000506007986 */ /* 0x000fe2000c101904 */
[----:B---3--:R-:W-:-:S03]  /*02d0*/  IMAD.WIDE R8, R2, 0x4, R8 ;  /* 0x0000000402087825 */ /* 0x008fc600078e0208 */
[----:B------:R-:W-:Y:S04]  /*02e0*/  STG.E desc[UR4][R6.64+0x4], R2 ;  /* 0x0000040206007986 */ /* 0x000fe8000c101904 */
[----:B--2---:R-:W-:Y:S04]  /*02f0*/  STG.E desc[UR4][R6.64+0x8], R4 ;  /* 0x0000080406007986 */ /* 0x004fe8000c101904 */
[----:B------:R-:W-:Y:S01]  /*0300*/  REDG.E.ADD.STRONG.GPU desc[UR4][R8.64], R3 ;  /* 0x000000030800798e */ /* 0x000fe2000c12e104 */
[----:B------:R-:W-:Y:S05]  /*0310*/  EXIT ;  /* 0x000000000000794d */ /* 0x000fea0003800000 */
.L_x_69:
        /* <DEDUP_REMOVED lines=14> */
.L_x_80:


//--------------------- .nv.shared._Z16fused_moe_kernelIfEvPKT_S2_S2_S2_PKfPKjPS0_iiiii --------------------------
	.section	.nv.shared._Z16fused_moe_kernelIfEvPKT_S2_S2_S2_PKfPKjPS0_iiiii,"aw",@nobits
	.sectionflags	@""
	.align	16
	.zero		1024


//--------------------- .nv.shared.reserved.0     --------------------------
	.section	.nv.shared.reserved.0,"aw",@nobits
	.weak		__nv_reservedSMEM_offset_0_alias
	.size		__nv_reservedSMEM_offset_0_alias, 0, 64
	.other		__nv_reservedSMEM_offset_0_alias,@"STO_CUDA_RESERVED_SHARED STV_DEFAULT"
__nv_reservedSMEM_offset_0_alias:
	.zero		0
	.zero		64


//--------------------- .nv.shared._Z20prepare_sorted_pairsPKjPKfP15TokenExpertPairPiii --------------------------
	.section	.nv.shared._Z20prepare_sorted_pairsPKjPKfP15TokenExpertPairPiii,"aw",@nobits
	.sectionflags	@""
	.align	16
	.zero		1024


//--------------------- .nv.constant0._Z16fused_moe_kernelIfEvPKT_S2_S2_S2_PKfPKjPS0_iiiii --------------------------
	.section	.nv.constant0._Z16fused_moe_kernelIfEvPKT_S2_S2_S2_PKfPKjPS0_iiiii,"a",@progbits
	.sectionflags	@""
	.align	4
.nv.constant0._Z16fused_moe_kernelIfEvPKT_S2_S2_S2_PKfPKjPS0_iiiii:
	.zero		972


//--------------------- .nv.constant0._Z20prepare_sorted_pairsPKjPKfP15TokenExpertPairPiii --------------------------
	.section	.nv.constant0._Z20prepare_sorted_pairsPKjPKfP15TokenExpertPairPiii,"a",@progbits
	.sectionflags	@""
	.align	4
.nv.constant0._Z20prepare_sorted_pairsPKjPKfP15TokenExpertPairPiii:
	.zero		936


//--------------------- SYMBOLS --------------------------

	.type		.nv.reservedSmem.offset0,@object
	.size		.nv.reservedSmem.offset0,0x4
	.type		.nv.reservedSmem.cap,@object
	.size		.nv.reservedSmem.cap,0x4
